//
// Generated by NVIDIA NVVM Compiler
//
// Compiler Build ID: CL-36424714
// Cuda compilation tools, release 13.0, V13.0.88
// Based on NVVM 20.0.0
//

.version 9.0
.target sm_100
.address_size 64

	// .globl	_Z19parallelStackKernelPiii
// _ZZ19parallelStackKernelPiiiE5stack has been demoted
// _ZZ19parallelQueueKernelPiiiE5queue has been demoted

.visible .entry _Z19parallelStackKernelPiii(
	.param .u64 .ptr .align 1 _Z19parallelStackKernelPiii_param_0,
	.param .u32 _Z19parallelStackKernelPiii_param_1,
	.param .u32 _Z19parallelStackKernelPiii_param_2
)
{
	.reg .pred 	%p<31>;
	.reg .b32 	%r<116>;
	.reg .b64 	%rd<47>;
	// demoted variable
	.shared .align 8 .b8 _ZZ19parallelStackKernelPiiiE5stack[16];
	ld.param.u64 	%rd1, [_Z19parallelStackKernelPiii_param_0];
	ld.param.u32 	%r70, [_Z19parallelStackKernelPiii_param_1];
	ld.param.u32 	%r71, [_Z19parallelStackKernelPiii_param_2];
	mov.u32 	%r1, %tid.x;
	setp.ne.s32 	%p1, %r1, 0;
	@%p1 bra 	$L__BB0_2;
	st.shared.u64 	[_ZZ19parallelStackKernelPiiiE5stack], %rd1;
	mov.b32 	%r72, -1;
	st.shared.v2.u32 	[_ZZ19parallelStackKernelPiiiE5stack+8], {%r72, %r70};
$L__BB0_2:
	bar.sync 	0;
	setp.lt.s32 	%p2, %r71, 1;
	@%p2 bra 	$L__BB0_43;
	mov.u32 	%r74, %ntid.x;
	mov.u32 	%r75, %ctaid.x;
	mad.lo.s32 	%r76, %r75, %r74, %r1;
	mul.lo.s32 	%r2, %r76, 1000;
	and.b32  	%r3, %r71, 7;
	setp.lt.u32 	%p3, %r71, 8;
	mov.b32 	%r111, 0;
	@%p3 bra 	$L__BB0_22;
	and.b32  	%r111, %r71, 2147483640;
	ld.shared.u32 	%r99, [_ZZ19parallelStackKernelPiiiE5stack+12];
	neg.s32 	%r97, %r111;
	add.s32 	%r96, %r2, 3;
$L__BB0_5:
	.pragma "nounroll";
	atom.shared.add.u32 	%r11, [_ZZ19parallelStackKernelPiiiE5stack+8], 1;
	setp.ge.s32 	%p4, %r11, %r99;
	@%p4 bra 	$L__BB0_7;
	ld.shared.u64 	%rd2, [_ZZ19parallelStackKernelPiiiE5stack];
	mul.wide.s32 	%rd3, %r11, 4;
	add.s64 	%rd4, %rd2, %rd3;
	add.s32 	%r77, %r96, -3;
	st.u32 	[%rd4], %r77;
	ld.shared.u32 	%r99, [_ZZ19parallelStackKernelPiiiE5stack+12];
$L__BB0_7:
	atom.shared.add.u32 	%r14, [_ZZ19parallelStackKernelPiiiE5stack+8], 1;
	setp.ge.s32 	%p5, %r14, %r99;
	@%p5 bra 	$L__BB0_9;
	add.s32 	%r78, %r96, -2;
	ld.shared.u64 	%rd5, [_ZZ19parallelStackKernelPiiiE5stack];
	mul.wide.s32 	%rd6, %r14, 4;
	add.s64 	%rd7, %rd5, %rd6;
	st.u32 	[%rd7], %r78;
	ld.shared.u32 	%r99, [_ZZ19parallelStackKernelPiiiE5stack+12];
$L__BB0_9:
	atom.shared.add.u32 	%r17, [_ZZ19parallelStackKernelPiiiE5stack+8], 1;
	setp.ge.s32 	%p6, %r17, %r99;
	@%p6 bra 	$L__BB0_11;
	add.s32 	%r79, %r96, -1;
	ld.shared.u64 	%rd8, [_ZZ19parallelStackKernelPiiiE5stack];
	mul.wide.s32 	%rd9, %r17, 4;
	add.s64 	%rd10, %rd8, %rd9;
	st.u32 	[%rd10], %r79;
	ld.shared.u32 	%r99, [_ZZ19parallelStackKernelPiiiE5stack+12];
$L__BB0_11:
	atom.shared.add.u32 	%r20, [_ZZ19parallelStackKernelPiiiE5stack+8], 1;
	setp.ge.s32 	%p7, %r20, %r99;
	@%p7 bra 	$L__BB0_13;
	ld.shared.u64 	%rd11, [_ZZ19parallelStackKernelPiiiE5stack];
	mul.wide.s32 	%rd12, %r20, 4;
	add.s64 	%rd13, %rd11, %rd12;
	st.u32 	[%rd13], %r96;
	ld.shared.u32 	%r99, [_ZZ19parallelStackKernelPiiiE5stack+12];
$L__BB0_13:
	atom.shared.add.u32 	%r23, [_ZZ19parallelStackKernelPiiiE5stack+8], 1;
	setp.ge.s32 	%p8, %r23, %r99;
	@%p8 bra 	$L__BB0_15;
	add.s32 	%r80, %r96, 1;
	ld.shared.u64 	%rd14, [_ZZ19parallelStackKernelPiiiE5stack];
	mul.wide.s32 	%rd15, %r23, 4;
	add.s64 	%rd16, %rd14, %rd15;
	st.u32 	[%rd16], %r80;
	ld.shared.u32 	%r99, [_ZZ19parallelStackKernelPiiiE5stack+12];
$L__BB0_15:
	atom.shared.add.u32 	%r26, [_ZZ19parallelStackKernelPiiiE5stack+8], 1;
	setp.ge.s32 	%p9, %r26, %r99;
	@%p9 bra 	$L__BB0_17;
	add.s32 	%r81, %r96, 2;
	ld.shared.u64 	%rd17, [_ZZ19parallelStackKernelPiiiE5stack];
	mul.wide.s32 	%rd18, %r26, 4;
	add.s64 	%rd19, %rd17, %rd18;
	st.u32 	[%rd19], %r81;
	ld.shared.u32 	%r99, [_ZZ19parallelStackKernelPiiiE5stack+12];
$L__BB0_17:
	atom.shared.add.u32 	%r29, [_ZZ19parallelStackKernelPiiiE5stack+8], 1;
	setp.ge.s32 	%p10, %r29, %r99;
	@%p10 bra 	$L__BB0_19;
	add.s32 	%r82, %r96, 3;
	ld.shared.u64 	%rd20, [_ZZ19parallelStackKernelPiiiE5stack];
	mul.wide.s32 	%rd21, %r29, 4;
	add.s64 	%rd22, %rd20, %rd21;
	st.u32 	[%rd22], %r82;
	ld.shared.u32 	%r99, [_ZZ19parallelStackKernelPiiiE5stack+12];
$L__BB0_19:
	atom.shared.add.u32 	%r32, [_ZZ19parallelStackKernelPiiiE5stack+8], 1;
	setp.ge.s32 	%p11, %r32, %r99;
	@%p11 bra 	$L__BB0_21;
	add.s32 	%r83, %r96, 4;
	ld.shared.u64 	%rd23, [_ZZ19parallelStackKernelPiiiE5stack];
	mul.wide.s32 	%rd24, %r32, 4;
	add.s64 	%rd25, %rd23, %rd24;
	st.u32 	[%rd25], %r83;
	ld.shared.u32 	%r99, [_ZZ19parallelStackKernelPiiiE5stack+12];
$L__BB0_21:
	add.s32 	%r97, %r97, 8;
	add.s32 	%r96, %r96, 8;
	setp.ne.s32 	%p12, %r97, 0;
	@%p12 bra 	$L__BB0_5;
$L__BB0_22:
	setp.eq.s32 	%p13, %r3, 0;
	@%p13 bra 	$L__BB0_43;
	and.b32  	%r38, %r71, 3;
	setp.lt.u32 	%p14, %r3, 4;
	@%p14 bra 	$L__BB0_33;
	add.s32 	%r39, %r111, %r2;
	atom.shared.add.u32 	%r40, [_ZZ19parallelStackKernelPiiiE5stack+8], 1;
	ld.shared.u32 	%r109, [_ZZ19parallelStackKernelPiiiE5stack+12];
	setp.ge.s32 	%p15, %r40, %r109;
	@%p15 bra 	$L__BB0_26;
	ld.shared.u64 	%rd26, [_ZZ19parallelStackKernelPiiiE5stack];
	mul.wide.s32 	%rd27, %r40, 4;
	add.s64 	%rd28, %rd26, %rd27;
	st.u32 	[%rd28], %r39;
	ld.shared.u32 	%r109, [_ZZ19parallelStackKernelPiiiE5stack+12];
$L__BB0_26:
	atom.shared.add.u32 	%r44, [_ZZ19parallelStackKernelPiiiE5stack+8], 1;
	setp.ge.s32 	%p16, %r44, %r109;
	@%p16 bra 	$L__BB0_28;
	add.s32 	%r84, %r39, 1;
	ld.shared.u64 	%rd29, [_ZZ19parallelStackKernelPiiiE5stack];
	mul.wide.s32 	%rd30, %r44, 4;
	add.s64 	%rd31, %rd29, %rd30;
	st.u32 	[%rd31], %r84;
	ld.shared.u32 	%r109, [_ZZ19parallelStackKernelPiiiE5stack+12];
$L__BB0_28:
	atom.shared.add.u32 	%r47, [_ZZ19parallelStackKernelPiiiE5stack+8], 1;
	setp.ge.s32 	%p17, %r47, %r109;
	@%p17 bra 	$L__BB0_30;
	add.s32 	%r85, %r39, 2;
	ld.shared.u64 	%rd32, [_ZZ19parallelStackKernelPiiiE5stack];
	mul.wide.s32 	%rd33, %r47, 4;
	add.s64 	%rd34, %rd32, %rd33;
	st.u32 	[%rd34], %r85;
	ld.shared.u32 	%r109, [_ZZ19parallelStackKernelPiiiE5stack+12];
$L__BB0_30:
	atom.shared.add.u32 	%r50, [_ZZ19parallelStackKernelPiiiE5stack+8], 1;
	setp.ge.s32 	%p18, %r50, %r109;
	@%p18 bra 	$L__BB0_32;
	add.s32 	%r86, %r39, 3;
	ld.shared.u64 	%rd35, [_ZZ19parallelStackKernelPiiiE5stack];
	mul.wide.s32 	%rd36, %r50, 4;
	add.s64 	%rd37, %rd35, %rd36;
	st.u32 	[%rd37], %r86;
$L__BB0_32:
	add.s32 	%r111, %r111, 4;
$L__BB0_33:
	setp.eq.s32 	%p19, %r38, 0;
	@%p19 bra 	$L__BB0_43;
	setp.eq.s32 	%p20, %r38, 1;
	@%p20 bra 	$L__BB0_40;
	add.s32 	%r53, %r111, %r2;
	atom.shared.add.u32 	%r54, [_ZZ19parallelStackKernelPiiiE5stack+8], 1;
	ld.shared.u32 	%r112, [_ZZ19parallelStackKernelPiiiE5stack+12];
	setp.ge.s32 	%p21, %r54, %r112;
	@%p21 bra 	$L__BB0_37;
	ld.shared.u64 	%rd38, [_ZZ19parallelStackKernelPiiiE5stack];
	mul.wide.s32 	%rd39, %r54, 4;
	add.s64 	%rd40, %rd38, %rd39;
	st.u32 	[%rd40], %r53;
	ld.shared.u32 	%r112, [_ZZ19parallelStackKernelPiiiE5stack+12];
$L__BB0_37:
	atom.shared.add.u32 	%r58, [_ZZ19parallelStackKernelPiiiE5stack+8], 1;
	setp.ge.s32 	%p22, %r58, %r112;
	@%p22 bra 	$L__BB0_39;
	add.s32 	%r87, %r53, 1;
	ld.shared.u64 	%rd41, [_ZZ19parallelStackKernelPiiiE5stack];
	mul.wide.s32 	%rd42, %r58, 4;
	add.s64 	%rd43, %rd41, %rd42;
	st.u32 	[%rd43], %r87;
$L__BB0_39:
	add.s32 	%r111, %r111, 2;
$L__BB0_40:
	and.b32  	%r88, %r71, 1;
	setp.eq.b32 	%p23, %r88, 1;
	not.pred 	%p24, %p23;
	@%p24 bra 	$L__BB0_43;
	add.s32 	%r61, %r111, %r2;
	atom.shared.add.u32 	%r62, [_ZZ19parallelStackKernelPiiiE5stack+8], 1;
	ld.shared.u32 	%r89, [_ZZ19parallelStackKernelPiiiE5stack+12];
	setp.ge.s32 	%p25, %r62, %r89;
	@%p25 bra 	$L__BB0_43;
	ld.shared.u64 	%rd44, [_ZZ19parallelStackKernelPiiiE5stack];
	mul.wide.s32 	%rd45, %r62, 4;
	add.s64 	%rd46, %rd44, %rd45;
	st.u32 	[%rd46], %r61;
$L__BB0_43:
	setp.lt.s32 	%p26, %r71, 1;
	bar.sync 	0;
	@%p26 bra 	$L__BB0_50;
	and.b32  	%r63, %r71, 3;
	setp.lt.u32 	%p27, %r71, 4;
	@%p27 bra 	$L__BB0_47;
	and.b32  	%r90, %r71, 2147483644;
	neg.s32 	%r114, %r90;
$L__BB0_46:
	atom.shared.add.u32 	%r91, [_ZZ19parallelStackKernelPiiiE5stack+8], -1;
	atom.shared.add.u32 	%r92, [_ZZ19parallelStackKernelPiiiE5stack+8], -1;
	atom.shared.add.u32 	%r93, [_ZZ19parallelStackKernelPiiiE5stack+8], -1;
	atom.shared.add.u32 	%r94, [_ZZ19parallelStackKernelPiiiE5stack+8], -1;
	add.s32 	%r114, %r114, 4;
	setp.ne.s32 	%p28, %r114, 0;
	@%p28 bra 	$L__BB0_46;
$L__BB0_47:
	setp.eq.s32 	%p29, %r63, 0;
	@%p29 bra 	$L__BB0_50;
	neg.s32 	%r115, %r63;
$L__BB0_49:
	.pragma "nounroll";
	atom.shared.add.u32 	%r95, [_ZZ19parallelStackKernelPiiiE5stack+8], -1;
	add.s32 	%r115, %r115, 1;
	setp.ne.s32 	%p30, %r115, 0;
	@%p30 bra 	$L__BB0_49;
$L__BB0_50:
	ret;

}
	// .globl	_Z19parallelQueueKernelPiii
.visible .entry _Z19parallelQueueKernelPiii(
	.param .u64 .ptr .align 1 _Z19parallelQueueKernelPiii_param_0,
	.param .u32 _Z19parallelQueueKernelPiii_param_1,
	.param .u32 _Z19parallelQueueKernelPiii_param_2
)
{
	.reg .pred 	%p<31>;
	.reg .b32 	%r<116>;
	.reg .b64 	%rd<47>;
	// demoted variable
	.shared .align 8 .b8 _ZZ19parallelQueueKernelPiiiE5queue[24];
	ld.param.u64 	%rd1, [_Z19parallelQueueKernelPiii_param_0];
	ld.param.u32 	%r70, [_Z19parallelQueueKernelPiii_param_1];
	ld.param.u32 	%r71, [_Z19parallelQueueKernelPiii_param_2];
	mov.u32 	%r1, %tid.x;
	setp.ne.s32 	%p1, %r1, 0;
	@%p1 bra 	$L__BB1_2;
	st.shared.u64 	[_ZZ19parallelQueueKernelPiiiE5queue], %rd1;
	mov.b32 	%r72, 0;
	st.shared.v2.u32 	[_ZZ19parallelQueueKernelPiiiE5queue+8], {%r72, %r72};
	st.shared.u32 	[_ZZ19parallelQueueKernelPiiiE5queue+16], %r70;
$L__BB1_2:
	bar.sync 	0;
	setp.lt.s32 	%p2, %r71, 1;
	@%p2 bra 	$L__BB1_43;
	mov.u32 	%r74, %ntid.x;
	mov.u32 	%r75, %ctaid.x;
	mad.lo.s32 	%r76, %r75, %r74, %r1;
	mul.lo.s32 	%r2, %r76, 1000;
	and.b32  	%r3, %r71, 7;
	setp.lt.u32 	%p3, %r71, 8;
	mov.b32 	%r111, 0;
	@%p3 bra 	$L__BB1_22;
	and.b32  	%r111, %r71, 2147483640;
	ld.shared.u32 	%r99, [_ZZ19parallelQueueKernelPiiiE5queue+16];
	neg.s32 	%r97, %r111;
	add.s32 	%r96, %r2, 3;
$L__BB1_5:
	.pragma "nounroll";
	atom.shared.add.u32 	%r11, [_ZZ19parallelQueueKernelPiiiE5queue+12], 1;
	setp.ge.s32 	%p4, %r11, %r99;
	@%p4 bra 	$L__BB1_7;
	ld.shared.u64 	%rd2, [_ZZ19parallelQueueKernelPiiiE5queue];
	mul.wide.s32 	%rd3, %r11, 4;
	add.s64 	%rd4, %rd2, %rd3;
	add.s32 	%r77, %r96, -3;
	st.u32 	[%rd4], %r77;
	ld.shared.u32 	%r99, [_ZZ19parallelQueueKernelPiiiE5queue+16];
$L__BB1_7:
	atom.shared.add.u32 	%r14, [_ZZ19parallelQueueKernelPiiiE5queue+12], 1;
	setp.ge.s32 	%p5, %r14, %r99;
	@%p5 bra 	$L__BB1_9;
	add.s32 	%r78, %r96, -2;
	ld.shared.u64 	%rd5, [_ZZ19parallelQueueKernelPiiiE5queue];
	mul.wide.s32 	%rd6, %r14, 4;
	add.s64 	%rd7, %rd5, %rd6;
	st.u32 	[%rd7], %r78;
	ld.shared.u32 	%r99, [_ZZ19parallelQueueKernelPiiiE5queue+16];
$L__BB1_9:
	atom.shared.add.u32 	%r17, [_ZZ19parallelQueueKernelPiiiE5queue+12], 1;
	setp.ge.s32 	%p6, %r17, %r99;
	@%p6 bra 	$L__BB1_11;
	add.s32 	%r79, %r96, -1;
	ld.shared.u64 	%rd8, [_ZZ19parallelQueueKernelPiiiE5queue];
	mul.wide.s32 	%rd9, %r17, 4;
	add.s64 	%rd10, %rd8, %rd9;
	st.u32 	[%rd10], %r79;
	ld.shared.u32 	%r99, [_ZZ19parallelQueueKernelPiiiE5queue+16];
$L__BB1_11:
	atom.shared.add.u32 	%r20, [_ZZ19parallelQueueKernelPiiiE5queue+12], 1;
	setp.ge.s32 	%p7, %r20, %r99;
	@%p7 bra 	$L__BB1_13;
	ld.shared.u64 	%rd11, [_ZZ19parallelQueueKernelPiiiE5queue];
	mul.wide.s32 	%rd12, %r20, 4;
	add.s64 	%rd13, %rd11, %rd12;
	st.u32 	[%rd13], %r96;
	ld.shared.u32 	%r99, [_ZZ19parallelQueueKernelPiiiE5queue+16];
$L__BB1_13:
	atom.shared.add.u32 	%r23, [_ZZ19parallelQueueKernelPiiiE5queue+12], 1;
	setp.ge.s32 	%p8, %r23, %r99;
	@%p8 bra 	$L__BB1_15;
	add.s32 	%r80, %r96, 1;
	ld.shared.u64 	%rd14, [_ZZ19parallelQueueKernelPiiiE5queue];
	mul.wide.s32 	%rd15, %r23, 4;
	add.s64 	%rd16, %rd14, %rd15;
	st.u32 	[%rd16], %r80;
	ld.shared.u32 	%r99, [_ZZ19parallelQueueKernelPiiiE5queue+16];
$L__BB1_15:
	atom.shared.add.u32 	%r26, [_ZZ19parallelQueueKernelPiiiE5queue+12], 1;
	setp.ge.s32 	%p9, %r26, %r99;
	@%p9 bra 	$L__BB1_17;
	add.s32 	%r81, %r96, 2;
	ld.shared.u64 	%rd17, [_ZZ19parallelQueueKernelPiiiE5queue];
	mul.wide.s32 	%rd18, %r26, 4;
	add.s64 	%rd19, %rd17, %rd18;
	st.u32 	[%rd19], %r81;
	ld.shared.u32 	%r99, [_ZZ19parallelQueueKernelPiiiE5queue+16];
$L__BB1_17:
	atom.shared.add.u32 	%r29, [_ZZ19parallelQueueKernelPiiiE5queue+12], 1;
	setp.ge.s32 	%p10, %r29, %r99;
	@%p10 bra 	$L__BB1_19;
	add.s32 	%r82, %r96, 3;
	ld.shared.u64 	%rd20, [_ZZ19parallelQueueKernelPiiiE5queue];
	mul.wide.s32 	%rd21, %r29, 4;
	add.s64 	%rd22, %rd20, %rd21;
	st.u32 	[%rd22], %r82;
	ld.shared.u32 	%r99, [_ZZ19parallelQueueKernelPiiiE5queue+16];
$L__BB1_19:
	atom.shared.add.u32 	%r32, [_ZZ19parallelQueueKernelPiiiE5queue+12], 1;
	setp.ge.s32 	%p11, %r32, %r99;
	@%p11 bra 	$L__BB1_21;
	add.s32 	%r83, %r96, 4;
	ld.shared.u64 	%rd23, [_ZZ19parallelQueueKernelPiiiE5queue];
	mul.wide.s32 	%rd24, %r32, 4;
	add.s64 	%rd25, %rd23, %rd24;
	st.u32 	[%rd25], %r83;
	ld.shared.u32 	%r99, [_ZZ19parallelQueueKernelPiiiE5queue+16];
$L__BB1_21:
	add.s32 	%r97, %r97, 8;
	add.s32 	%r96, %r96, 8;
	setp.ne.s32 	%p12, %r97, 0;
	@%p12 bra 	$L__BB1_5;
$L__BB1_22:
	setp.eq.s32 	%p13, %r3, 0;
	@%p13 bra 	$L__BB1_43;
	and.b32  	%r38, %r71, 3;
	setp.lt.u32 	%p14, %r3, 4;
	@%p14 bra 	$L__BB1_33;
	add.s32 	%r39, %r111, %r2;
	atom.shared.add.u32 	%r40, [_ZZ19parallelQueueKernelPiiiE5queue+12], 1;
	ld.shared.u32 	%r109, [_ZZ19parallelQueueKernelPiiiE5queue+16];
	setp.ge.s32 	%p15, %r40, %r109;
	@%p15 bra 	$L__BB1_26;
	ld.shared.u64 	%rd26, [_ZZ19parallelQueueKernelPiiiE5queue];
	mul.wide.s32 	%rd27, %r40, 4;
	add.s64 	%rd28, %rd26, %rd27;
	st.u32 	[%rd28], %r39;
	ld.shared.u32 	%r109, [_ZZ19parallelQueueKernelPiiiE5queue+16];
$L__BB1_26:
	atom.shared.add.u32 	%r44, [_ZZ19parallelQueueKernelPiiiE5queue+12], 1;
	setp.ge.s32 	%p16, %r44, %r109;
	@%p16 bra 	$L__BB1_28;
	add.s32 	%r84, %r39, 1;
	ld.shared.u64 	%rd29, [_ZZ19parallelQueueKernelPiiiE5queue];
	mul.wide.s32 	%rd30, %r44, 4;
	add.s64 	%rd31, %rd29, %rd30;
	st.u32 	[%rd31], %r84;
	ld.shared.u32 	%r109, [_ZZ19parallelQueueKernelPiiiE5queue+16];
$L__BB1_28:
	atom.shared.add.u32 	%r47, [_ZZ19parallelQueueKernelPiiiE5queue+12], 1;
	setp.ge.s32 	%p17, %r47, %r109;
	@%p17 bra 	$L__BB1_30;
	add.s32 	%r85, %r39, 2;
	ld.shared.u64 	%rd32, [_ZZ19parallelQueueKernelPiiiE5queue];
	mul.wide.s32 	%rd33, %r47, 4;
	add.s64 	%rd34, %rd32, %rd33;
	st.u32 	[%rd34], %r85;
	ld.shared.u32 	%r109, [_ZZ19parallelQueueKernelPiiiE5queue+16];
$L__BB1_30:
	atom.shared.add.u32 	%r50, [_ZZ19parallelQueueKernelPiiiE5queue+12], 1;
	setp.ge.s32 	%p18, %r50, %r109;
	@%p18 bra 	$L__BB1_32;
	add.s32 	%r86, %r39, 3;
	ld.shared.u64 	%rd35, [_ZZ19parallelQueueKernelPiiiE5queue];
	mul.wide.s32 	%rd36, %r50, 4;
	add.s64 	%rd37, %rd35, %rd36;
	st.u32 	[%rd37], %r86;
$L__BB1_32:
	add.s32 	%r111, %r111, 4;
$L__BB1_33:
	setp.eq.s32 	%p19, %r38, 0;
	@%p19 bra 	$L__BB1_43;
	setp.eq.s32 	%p20, %r38, 1;
	@%p20 bra 	$L__BB1_40;
	add.s32 	%r53, %r111, %r2;
	atom.shared.add.u32 	%r54, [_ZZ19parallelQueueKernelPiiiE5queue+12], 1;
	ld.shared.u32 	%r112, [_ZZ19parallelQueueKernelPiiiE5queue+16];
	setp.ge.s32 	%p21, %r54, %r112;
	@%p21 bra 	$L__BB1_37;
	ld.shared.u64 	%rd38, [_ZZ19parallelQueueKernelPiiiE5queue];
	mul.wide.s32 	%rd39, %r54, 4;
	add.s64 	%rd40, %rd38, %rd39;
	st.u32 	[%rd40], %r53;
	ld.shared.u32 	%r112, [_ZZ19parallelQueueKernelPiiiE5queue+16];
$L__BB1_37:
	atom.shared.add.u32 	%r58, [_ZZ19parallelQueueKernelPiiiE5queue+12], 1;
	setp.ge.s32 	%p22, %r58, %r112;
	@%p22 bra 	$L__BB1_39;
	add.s32 	%r87, %r53, 1;
	ld.shared.u64 	%rd41, [_ZZ19parallelQueueKernelPiiiE5queue];
	mul.wide.s32 	%rd42, %r58, 4;
	add.s64 	%rd43, %rd41, %rd42;
	st.u32 	[%rd43], %r87;
$L__BB1_39:
	add.s32 	%r111, %r111, 2;
$L__BB1_40:
	and.b32  	%r88, %r71, 1;
	setp.eq.b32 	%p23, %r88, 1;
	not.pred 	%p24, %p23;
	@%p24 bra 	$L__BB1_43;
	add.s32 	%r61, %r111, %r2;
	atom.shared.add.u32 	%r62, [_ZZ19parallelQueueKernelPiiiE5queue+12], 1;
	ld.shared.u32 	%r89, [_ZZ19parallelQueueKernelPiiiE5queue+16];
	setp.ge.s32 	%p25, %r62, %r89;
	@%p25 bra 	$L__BB1_43;
	ld.shared.u64 	%rd44, [_ZZ19parallelQueueKernelPiiiE5queue];
	mul.wide.s32 	%rd45, %r62, 4;
	add.s64 	%rd46, %rd44, %rd45;
	st.u32 	[%rd46], %r61;
$L__BB1_43:
	setp.lt.s32 	%p26, %r71, 1;
	bar.sync 	0;
	@%p26 bra 	$L__BB1_50;
	and.b32  	%r63, %r71, 3;
	setp.lt.u32 	%p27, %r71, 4;
	@%p27 bra 	$L__BB1_47;
	and.b32  	%r90, %r71, 2147483644;
	neg.s32 	%r114, %r90;
$L__BB1_46:
	atom.shared.add.u32 	%r91, [_ZZ19parallelQueueKernelPiiiE5queue+8], 1;
	atom.shared.add.u32 	%r92, [_ZZ19parallelQueueKernelPiiiE5queue+8], 1;
	atom.shared.add.u32 	%r93, [_ZZ19parallelQueueKernelPiiiE5queue+8], 1;
	atom.shared.add.u32 	%r94, [_ZZ19parallelQueueKernelPiiiE5queue+8], 1;
	add.s32 	%r114, %r114, 4;
	setp.ne.s32 	%p28, %r114, 0;
	@%p28 bra 	$L__BB1_46;
$L__BB1_47:
	setp.eq.s32 	%p29, %r63, 0;
	@%p29 bra 	$L__BB1_50;
	neg.s32 	%r115, %r63;
$L__BB1_49:
	.pragma "nounroll";
	atom.shared.add.u32 	%r95, [_ZZ19parallelQueueKernelPiiiE5queue+8], 1;
	add.s32 	%r115, %r115, 1;
	setp.ne.s32 	%p30, %r115, 0;
	@%p30 bra 	$L__BB1_49;
$L__BB1_50:
	ret;

}


// ===== COMPILED SASS (sm_100) =====

	.target	sm_100

	.elftype	@"ET_EXEC"


//--------------------- .note.nv.tkinfo           --------------------------
	.section	.note.nv.tkinfo,"",@"SHT_NOTE"
	.sectionflags	@"SHF_NOTE_NV_TKINFO"
	.tkinfo
        /*0018*/ 	.word	0x00000002
        /*0030*/ 	.string	""
        /*0030*/ 	.string	"ptxas"
        /*0030*/ 	.string	"Cuda compilation tools, release 13.0, V13.0.88"
        /*0030*/ 	.string	"Build cuda_13.0.r13.0/compiler.36424714_0"
        /*0030*/ 	.string	"-arch sm_100 -m 64 "



//--------------------- .note.nv.cuinfo           --------------------------
	.section	.note.nv.cuinfo,"",@"SHT_NOTE"
	.sectionflags	@"SHF_NOTE_NV_CUINFO"
        /*0018*/ 	.short	0x0002
        /*001a*/ 	.short	0x0064
        /*001c*/ 	.short	0x0082
	.zero		2


//--------------------- .nv.info                  --------------------------
	.section	.nv.info,"",@"SHT_CUDA_INFO"
	.align	4


	//----- nvinfo : EIATTR_REGCOUNT
	.align		4
        /*0000*/ 	.byte	0x04, 0x2f
        /*0002*/ 	.short	(.L_1 - .L_0)
	.align		4
.L_0:
        /*0004*/ 	.word	index@(_Z19parallelStackKernelPiii)
        /*0008*/ 	.word	0x00000014


	//----- nvinfo : EIATTR_FRAME_SIZE
	.align		4
.L_1:
        /*000c*/ 	.byte	0x04, 0x11
        /*000e*/ 	.short	(.L_3 - .L_2)
	.align		4
.L_2:
        /*0010*/ 	.word	index@(_Z19parallelStackKernelPiii)
        /*0014*/ 	.word	0x00000000


	//----- nvinfo : EIATTR_REGCOUNT
	.align		4
.L_3:
        /*0018*/ 	.byte	0x04, 0x2f
        /*001a*/ 	.short	(.L_5 - .L_4)
	.align		4
.L_4:
        /*001c*/ 	.word	index@(_Z19parallelQueueKernelPiii)
        /*0020*/ 	.word	0x00000014


	//----- nvinfo : EIATTR_FRAME_SIZE
	.align		4
.L_5:
        /*0024*/ 	.byte	0x04, 0x11
        /*0026*/ 	.short	(.L_7 - .L_6)
	.align		4
.L_6:
        /*0028*/ 	.word	index@(_Z19parallelQueueKernelPiii)
        /*002c*/ 	.word	0x00000000


	//----- nvinfo : EIATTR_MIN_STACK_SIZE
	.align		4
.L_7:
        /*0030*/ 	.byte	0x04, 0x12
        /*0032*/ 	.short	(.L_9 - .L_8)
	.align		4
.L_8:
        /*0034*/ 	.word	index@(_Z19parallelQueueKernelPiii)
        /*0038*/ 	.word	0x00000000


	//----- nvinfo : EIATTR_MIN_STACK_SIZE
	.align		4
.L_9:
        /*003c*/ 	.byte	0x04, 0x12
        /*003e*/ 	.short	(.L_11 - .L_10)
	.align		4
.L_10:
        /*0040*/ 	.word	index@(_Z19parallelStackKernelPiii)
        /*0044*/ 	.word	0x00000000
.L_11:


//--------------------- .nv.compat                --------------------------
	.section	.nv.compat,"",@"SHT_CUDA_COMPAT_INFO"
	.align	4
        /*0000*/ 	.byte	0x02, 0x09, 0x00, 0x00, 0x02, 0x02, 0x01, 0x00, 0x02, 0x05, 0x05, 0x00, 0x03, 0x07, 0x01, 0x01
        /*0010*/ 	.byte	0x02, 0x03, 0x00, 0x00, 0x02, 0x06, 0x01, 0x00, 0x04, 0x0b, 0x08, 0x00, 0x09, 0x00, 0x00, 0x00
        /*0020*/ 	.byte	0x00, 0x00, 0x00, 0x00


//--------------------- .nv.info._Z19parallelQueueKernelPiii --------------------------
	.section	.nv.info._Z19parallelQueueKernelPiii,"",@"SHT_CUDA_INFO"
	.sectionflags	@""
	.align	4


	//----- nvinfo : EIATTR_CUDA_API_VERSION
	.align		4
        /*0000*/ 	.byte	0x04, 0x37
        /*0002*/ 	.short	(.L_13 - .L_12)
.L_12:
        /*0004*/ 	.word	0x00000082


	//----- nvinfo : EIATTR_KPARAM_INFO
	.align		4
.L_13:
        /*0008*/ 	.byte	0x04, 0x17
        /*000a*/ 	.short	(.L_15 - .L_14)
.L_14:
        /*000c*/ 	.word	0x00000000
        /*0010*/ 	.short	0x0002
        /*0012*/ 	.short	0x000c
        /*0014*/ 	.byte	0x00, 0xf0, 0x11, 0x00


	//----- nvinfo : EIATTR_KPARAM_INFO
	.align		4
.L_15:
        /*0018*/ 	.byte	0x04, 0x17
        /*001a*/ 	.short	(.L_17 - .L_16)
.L_16:
        /*001c*/ 	.word	0x00000000
        /*0020*/ 	.short	0x0001
        /*0022*/ 	.short	0x0008
        /*0024*/ 	.byte	0x00, 0xf0, 0x11, 0x00


	//----- nvinfo : EIATTR_KPARAM_INFO
	.align		4
.L_17:
        /*0028*/ 	.byte	0x04, 0x17
        /*002a*/ 	.short	(.L_19 - .L_18)
.L_18:
        /*002c*/ 	.word	0x00000000
        /*0030*/ 	.short	0x0000
        /*0032*/ 	.short	0x0000
        /*0034*/ 	.byte	0x00, 0xf5, 0x21, 0x00


	//----- nvinfo : EIATTR_SPARSE_MMA_MASK
	.align		4
.L_19:
        /*0038*/ 	.byte	0x03, 0x50
        /*003a*/ 	.short	0x0000


	//----- nvinfo : EIATTR_MAXREG_COUNT
	.align		4
        /*003c*/ 	.byte	0x03, 0x1b
        /*003e*/ 	.short	0x00ff


	//----- nvinfo : EIATTR_NUM_BARRIERS
	.align		4
        /*0040*/ 	.byte	0x02, 0x4c
        /*0042*/ 	.byte	0x01
	.zero		1


	//----- nvinfo : EIATTR_MERCURY_ISA_VERSION
	.align		4
        /*0044*/ 	.byte	0x03, 0x5f
        /*0046*/ 	.short	0x0101


	//----- nvinfo : EIATTR_INT_WARP_WIDE_INSTR_OFFSETS
	.align		4
        /*0048*/ 	.byte	0x04, 0x31
        /*004a*/ 	.short	(.L_21 - .L_20)


	//   ....[0]....
.L_20:
        /*004c*/ 	.word	0x00000220


	//   ....[1]....
        /*0050*/ 	.word	0x000002f0


	//   ....[2]....
        /*0054*/ 	.word	0x00000310


	//   ....[3]....
        /*0058*/ 	.word	0x00000410


	//   ....[4]....
        /*005c*/ 	.word	0x000004e0


	//   ....[5]....
        /*0060*/ 	.word	0x000005b0


	//   ....[6]....
        /*0064*/ 	.word	0x00000670


	//   ....[7]....
        /*0068*/ 	.word	0x00000740


	//   ....[8]....
        /*006c*/ 	.word	0x00000810


	//   ....[9]....
        /*0070*/ 	.word	0x000008c0


	//   ....[10]....
        /*0074*/ 	.word	0x000009e0


	//   ....[11]....
        /*0078*/ 	.word	0x00000a40


	//   ....[12]....
        /*007c*/ 	.word	0x00000af0


	//   ....[13]....
        /*0080*/ 	.word	0x00000bc0


	//   ....[14]....
        /*0084*/ 	.word	0x00000c90


	//   ....[15]....
        /*0088*/ 	.word	0x00000d40


	//   ....[16]....
        /*008c*/ 	.word	0x00000e20


	//   ....[17]....
        /*0090*/ 	.word	0x00000ea0


	//   ....[18]....
        /*0094*/ 	.word	0x00000f30


	//   ....[19]....
        /*0098*/ 	.word	0x00000fd0


	//   ....[20]....
        /*009c*/ 	.word	0x00001070


	//   ....[21]....
        /*00a0*/ 	.word	0x00001130


	//----- nvinfo : EIATTR_VRC_CTA_INIT_COUNT
	.align		4
.L_21:
        /*00a4*/ 	.byte	0x02, 0x4a
	.zero		1
	.zero		1


	//----- nvinfo : EIATTR_EXIT_INSTR_OFFSETS
	.align		4
        /*00a8*/ 	.byte	0x04, 0x1c
        /*00aa*/ 	.short	(.L_23 - .L_22)


	//   ....[0]....
.L_22:
        /*00ac*/ 	.word	0x000011c0


	//   ....[1]....
        /*00b0*/ 	.word	0x000012d0


	//   ....[2]....
        /*00b4*/ 	.word	0x00001360


	//----- nvinfo : EIATTR_CBANK_PARAM_SIZE
	.align		4
.L_23:
        /*00b8*/ 	.byte	0x03, 0x19
        /*00ba*/ 	.short	0x0010


	//----- nvinfo : EIATTR_PARAM_CBANK
	.align		4
        /*00bc*/ 	.byte	0x04, 0x0a
        /*00be*/ 	.short	(.L_25 - .L_24)
	.align		4
.L_24:
        /*00c0*/ 	.word	index@(.nv.constant0._Z19parallelQueueKernelPiii)
        /*00c4*/ 	.short	0x0380
        /*00c6*/ 	.short	0x0010


	//----- nvinfo : EIATTR_SW_WAR
	.align		4
.L_25:
        /*00c8*/ 	.byte	0x04, 0x36
        /*00ca*/ 	.short	(.L_27 - .L_26)
.L_26:
        /*00cc*/ 	.word	0x00000008
.L_27:


//--------------------- .nv.info._Z19parallelStackKernelPiii --------------------------
	.section	.nv.info._Z19parallelStackKernelPiii,"",@"SHT_CUDA_INFO"
	.sectionflags	@""
	.align	4


	//----- nvinfo : EIATTR_CUDA_API_VERSION
	.align		4
        /*0000*/ 	.byte	0x04, 0x37
        /*0002*/ 	.short	(.L_29 - .L_28)
.L_28:
        /*0004*/ 	.word	0x00000082


	//----- nvinfo : EIATTR_KPARAM_INFO
	.align		4
.L_29:
        /*0008*/ 	.byte	0x04, 0x17
        /*000a*/ 	.short	(.L_31 - .L_30)
.L_30:
        /*000c*/ 	.word	0x00000000
        /*0010*/ 	.short	0x0002
        /*0012*/ 	.short	0x000c
        /*0014*/ 	.byte	0x00, 0xf0, 0x11, 0x00


	//----- nvinfo : EIATTR_KPARAM_INFO
	.align		4
.L_31:
        /*0018*/ 	.byte	0x04, 0x17
        /*001a*/ 	.short	(.L_33 - .L_32)
.L_32:
        /*001c*/ 	.word	0x00000000
        /*0020*/ 	.short	0x0001
        /*0022*/ 	.short	0x0008
        /*0024*/ 	.byte	0x00, 0xf0, 0x11, 0x00


	//----- nvinfo : EIATTR_KPARAM_INFO
	.align		4
.L_33:
        /*0028*/ 	.byte	0x04, 0x17
        /*002a*/ 	.short	(.L_35 - .L_34)
.L_34:
        /*002c*/ 	.word	0x00000000
        /*0030*/ 	.short	0x0000
        /*0032*/ 	.short	0x0000
        /*0034*/ 	.byte	0x00, 0xf5, 0x21, 0x00


	//----- nvinfo : EIATTR_SPARSE_MMA_MASK
	.align		4
.L_35:
        /*0038*/ 	.byte	0x03, 0x50
        /*003a*/ 	.short	0x0000


	//----- nvinfo : EIATTR_MAXREG_COUNT
	.align		4
        /*003c*/ 	.byte	0x03, 0x1b
        /*003e*/ 	.short	0x00ff


	//----- nvinfo : EIATTR_NUM_BARRIERS
	.align		4
        /*0040*/ 	.byte	0x02, 0x4c
        /*0042*/ 	.byte	0x01
	.zero		1


	//----- nvinfo : EIATTR_MERCURY_ISA_VERSION
	.align		4
        /*0044*/ 	.byte	0x03, 0x5f
        /*0046*/ 	.short	0x0101


	//----- nvinfo : EIATTR_INT_WARP_WIDE_INSTR_OFFSETS
	.align		4
        /*0048*/ 	.byte	0x04, 0x31
        /*004a*/ 	.short	(.L_37 - .L_36)


	//   ....[0]....
.L_36:
        /*004c*/ 	.word	0x00000220


	//   ....[1]....
        /*0050*/ 	.word	0x000002f0


	//   ....[2]....
        /*0054*/ 	.word	0x00000310


	//   ....[3]....
        /*0058*/ 	.word	0x00000410


	//   ....[4]....
        /*005c*/ 	.word	0x000004e0


	//   ....[5]....
        /*0060*/ 	.word	0x000005b0


	//   ....[6]....
        /*0064*/ 	.word	0x00000670


	//   ....[7]....
        /*0068*/ 	.word	0x00000740


	//   ....[8]....
        /*006c*/ 	.word	0x00000810


	//   ....[9]....
        /*0070*/ 	.word	0x000008c0


	//   ....[10]....
        /*0074*/ 	.word	0x000009e0


	//   ....[11]....
        /*0078*/ 	.word	0x00000a40


	//   ....[12]....
        /*007c*/ 	.word	0x00000af0


	//   ....[13]....
        /*0080*/ 	.word	0x00000bc0


	//   ....[14]....
        /*0084*/ 	.word	0x00000c90


	//   ....[15]....
        /*0088*/ 	.word	0x00000d40


	//   ....[16]....
        /*008c*/ 	.word	0x00000e20


	//   ....[17]....
        /*0090*/ 	.word	0x00000ea0


	//   ....[18]....
        /*0094*/ 	.word	0x00000f30


	//   ....[19]....
        /*0098*/ 	.word	0x00000fd0


	//   ....[20]....
        /*009c*/ 	.word	0x00001070


	//   ....[21]....
        /*00a0*/ 	.word	0x00001130


	//   ....[22]....
        /*00a4*/ 	.word	0x00001270


	//   ....[23]....
        /*00a8*/ 	.word	0x00001390


	//----- nvinfo : EIATTR_VRC_CTA_INIT_COUNT
	.align		4
.L_37:
        /*00ac*/ 	.byte	0x02, 0x4a
	.zero		1
	.zero		1


	//----- nvinfo : EIATTR_EXIT_INSTR_OFFSETS
	.align		4
        /*00b0*/ 	.byte	0x04, 0x1c
        /*00b2*/ 	.short	(.L_39 - .L_38)


	//   ....[0]....
.L_38:
        /*00b4*/ 	.word	0x000011c0


	//   ....[1]....
        /*00b8*/ 	.word	0x00001330


	//   ....[2]....
        /*00bc*/ 	.word	0x00001420


	//----- nvinfo : EIATTR_CBANK_PARAM_SIZE
	.align		4
.L_39:
        /*00c0*/ 	.byte	0x03, 0x19
        /*00c2*/ 	.short	0x0010


	//----- nvinfo : EIATTR_PARAM_CBANK
	.align		4
        /*00c4*/ 	.byte	0x04, 0x0a
        /*00c6*/ 	.short	(.L_41 - .L_40)
	.align		4
.L_40:
        /*00c8*/ 	.word	index@(.nv.constant0._Z19parallelStackKernelPiii)
        /*00cc*/ 	.short	0x0380
        /*00ce*/ 	.short	0x0010


	//----- nvinfo : EIATTR_SW_WAR
	.align		4
.L_41:
        /*00d0*/ 	.byte	0x04, 0x36
        /*00d2*/ 	.short	(.L_43 - .L_42)
.L_42:
        /*00d4*/ 	.word	0x00000008
.L_43:


//--------------------- .nv.callgraph             --------------------------
	.section	.nv.callgraph,"",@"SHT_CUDA_CALLGRAPH"
	.align	4
	.sectionentsize	8
	.align		4
        /*0000*/ 	.word	0x00000000
	.align		4
        /*0004*/ 	.word	0xffffffff
	.align		4
        /*0008*/ 	.word	0x00000000
	.align		4
        /*000c*/ 	.word	0xfffffffe
	.align		4
        /*0010*/ 	.word	0x00000000
	.align		4
        /*0014*/ 	.word	0xfffffffd
	.align		4
        /*0018*/ 	.word	0x00000000
	.align		4
        /*001c*/ 	.word	0xfffffffc


//--------------------- .text._Z19parallelQueueKernelPiii --------------------------
	.section	.text._Z19parallelQueueKernelPiii,"ax",@progbits
	.align	128
        .global         _Z19parallelQueueKernelPiii
        .type           _Z19parallelQueueKernelPiii,@function
        .size           _Z19parallelQueueKernelPiii,(.L_x_18 - _Z19parallelQueueKernelPiii)
        .other          _Z19parallelQueueKernelPiii,@"STO_CUDA_ENTRY STV_DEFAULT"
_Z19parallelQueueKernelPiii:
.text._Z19parallelQueueKernelPiii:
[----:B------:R-:W-:Y:S01]  /*0000*/  LDC R1, c[0x0][0x37c] ;  /* 0x0000df00ff017b82 */ /* 0x000fe20000000800 */
[----:B------:R-:W0:Y:S01]  /*0010*/  S2R R4, SR_TID.X ;  /* 0x0000000000047919 */ /* 0x000e220000002100 */
[----:B------:R-:W1:Y:S02]  /*0020*/  LDCU UR4, c[0x0][0x38c] ;  /* 0x00007180ff0477ac */ /* 0x000e640008000800 */
[----:B-1----:R-:W-:Y:S01]  /*0030*/  UISETP.GE.AND UP0, UPT, UR4, 0x1, UPT ;  /* 0x000000010400788c */ /* 0x002fe2000bf06270 */
[----:B0-----:R-:W-:-:S13]  /*0040*/  ISETP.NE.AND P0, PT, R4, RZ, PT ;  /* 0x000000ff0400720c */ /* 0x001fda0003f05270 */
[----:B------:R-:W0:Y:S01]  /*0050*/  @!P0 S2R R5, SR_CgaCtaId ;  /* 0x0000000000058919 */ /* 0x000e220000008800 */
[----:B------:R-:W1:Y:S01]  /*0060*/  @!P0 LDC.64 R2, c[0x0][0x380] ;  /* 0x0000e000ff028b82 */ /* 0x000e620000000a00 */
[----:B------:R-:W-:-:S07]  /*0070*/  @!P0 MOV R0, 0x400 ;  /* 0x0000040000008802 */ /* 0x000fce0000000f00 */
[----:B------:R-:W2:Y:S01]  /*0080*/  @!P0 LDC R6, c[0x0][0x388] ;  /* 0x0000e200ff068b82 */ /* 0x000ea20000000800 */
[----:B0-----:R-:W-:-:S05]  /*0090*/  @!P0 LEA R5, R5, R0, 0x18 ;  /* 0x0000000005058211 */ /* 0x001fca00078ec0ff */
[----:B-1----:R0:W-:Y:S04]  /*00a0*/  @!P0 STS.64 [R5], R2 ;  /* 0x0000000205008388 */ /* 0x0021e80000000a00 */
[----:B------:R0:W-:Y:S04]  /*00b0*/  @!P0 STS.64 [R5+0x8], RZ ;  /* 0x000008ff05008388 */ /* 0x0001e80000000a00 */
[----:B--2---:R0:W-:Y:S01]  /*00c0*/  @!P0 STS [R5+0x10], R6 ;  /* 0x0000100605008388 */ /* 0x0041e20000000800 */
[----:B------:R-:W-:Y:S06]  /*00d0*/  BAR.SYNC.DEFER_BLOCKING 0x0 ;  /* 0x0000000000007b1d */ /* 0x000fec0000010000 */
[----:B------:R-:W-:Y:S05]  /*00e0*/  BRA.U !UP0, `(.L_x_0) ;  /* 0x0000001108287547 */ /* 0x000fea000b800000 */
[----:B0-----:R-:W0:Y:S01]  /*00f0*/  S2R R3, SR_CTAID.X ;  /* 0x0000000000037919 */ /* 0x001e220000002500 */
[----:B------:R-:W0:Y:S01]  /*0100*/  LDCU UR5, c[0x0][0x360] ;  /* 0x00006c00ff0577ac */ /* 0x000e220008000800 */
[----:B------:R-:W-:Y:S02]  /*0110*/  UISETP.GE.U32.AND UP1, UPT, UR4, 0x8, UPT ;  /* 0x000000080400788c */ /* 0x000fe4000bf26070 */
[----:B------:R-:W-:Y:S01]  /*0120*/  ULOP3.LUT UR7, UR4, 0x7, URZ, 0xc0, !UPT ;  /* 0x0000000704077892 */ /* 0x000fe2000f8ec0ff */
[----:B------:R-:W1:Y:S03]  /*0130*/  LDCU.64 UR8, c[0x0][0x358] ;  /* 0x00006b00ff0877ac */ /* 0x000e660008000a00 */
[----:B------:R-:W-:Y:S01]  /*0140*/  UISETP.NE.AND UP0, UPT, UR7, URZ, UPT ;  /* 0x000000ff0700728c */ /* 0x000fe2000bf05270 */
[----:B0-----:R-:W-:Y:S02]  /*0150*/  IMAD R0, R3, UR5, R4 ;  /* 0x0000000503007c24 */ /* 0x001fe4000f8e0204 */
[----:B------:R-:W-:Y:S01]  /*0160*/  IMAD.MOV.U32 R3, RZ, RZ, RZ ;  /* 0x000000ffff037224 */ /* 0x000fe200078e00ff */
[----:B-1----:R-:W-:Y:S07]  /*0170*/  BRA.U !UP1, `(.L_x_1) ;  /* 0x0000000509f87547 */ /* 0x002fee000b800000 */
[----:B------:R-:W0:Y:S01]  /*0180*/  S2UR UR6, SR_CgaCtaId ;  /* 0x00000000000679c3 */ /* 0x000e220000008800 */
[----:B------:R-:W-:Y:S01]  /*0190*/  UMOV UR5, 0x400 ;  /* 0x0000040000057882 */ /* 0x000fe20000000000 */
[----:B------:R-:W-:Y:S01]  /*01a0*/  ULOP3.LUT UR4, UR4, 0x7ffffff8, URZ, 0xc0, !UPT ;  /* 0x7ffffff804047892 */ /* 0x000fe2000f8ec0ff */
[----:B------:R-:W-:-:S04]  /*01b0*/  IMAD.MOV.U32 R3, RZ, RZ, 0x3e8 ;  /* 0x000003e8ff037424 */ /* 0x000fc800078e00ff */
[----:B------:R-:W-:Y:S02]  /*01c0*/  IMAD R4, R0, R3, 0x3 ;  /* 0x0000000300047424 */ /* 0x000fe400078e0203 */
[----:B------:R-:W-:Y:S01]  /*01d0*/  IMAD.U32 R3, RZ, RZ, UR4 ;  /* 0x00000004ff037e24 */ /* 0x000fe2000f8e00ff */
[----:B0-----:R-:W-:Y:S02]  /*01e0*/  ULEA UR5, UR6, UR5, 0x18 ;  /* 0x0000000506057291 */ /* 0x001fe4000f8ec0ff */
[----:B------:R-:W-:-:S07]  /*01f0*/  UIADD3 UR6, UPT, UPT, -UR4, URZ, URZ ;  /* 0x000000ff04067290 */ /* 0x000fce000fffe1ff */
[----:B------:R-:W0:Y:S05]  /*0200*/  LDS R2, [UR5+0x10] ;  /* 0x00001005ff027984 */ /* 0x000e2a0008000800 */
.L_x_2:
[----:B-1----:R-:W1:Y:S01]  /*0210*/  S2R R6, SR_LANEID ;  /* 0x0000000000067919 */ /* 0x002e620000000000 */
[----:B------:R-:W-:Y:S01]  /*0220*/  VOTEU.ANY UR4, UPT, PT ;  /* 0x0000000000047886 */ /* 0x000fe200038e0100 */
[----:B------:R-:W-:Y:S01]  /*0230*/  UIADD3 UR6, UPT, UPT, UR6, 0x8, URZ ;  /* 0x0000000806067890 */ /* 0x000fe2000fffe0ff */
[----:B------:R-:W1:Y:S01]  /*0240*/  FLO.U32 R11, UR4 ;  /* 0x00000004000b7d00 */ /* 0x000e6200080e0000 */
[----:B--2---:R-:W2:Y:S02]  /*0250*/  S2R R5, SR_LTMASK ;  /* 0x0000000000057919 */ /* 0x004ea40000003900 */
[----:B------:R-:W-:-:S05]  /*0260*/  UISETP.NE.AND UP1, UPT, UR6, URZ, UPT ;  /* 0x000000ff0600728c */ /* 0x000fca000bf25270 */
[----:B------:R-:W3:Y:S01]  /*0270*/  POPC R10, UR4 ;  /* 0x00000004000a7d09 */ /* 0x000ee20008000000 */
[----:B-1----:R-:W-:Y:S02]  /*0280*/  ISETP.EQ.U32.AND P0, PT, R11, R6, PT ;  /* 0x000000060b00720c */ /* 0x002fe40003f02070 */
[----:B--2---:R-:W-:Y:S01]  /*0290*/  LOP3.LUT R12, R5, UR4, RZ, 0xc0, !PT ;  /* 0x00000004050c7c12 */ /* 0x004fe2000f8ec0ff */
[----:B------:R-:W1:Y:S05]  /*02a0*/  S2UR UR4, SR_CgaCtaId ;  /* 0x00000000000479c3 */ /* 0x000e6a0000008800 */
[----:B------:R-:W-:Y:S05]  /*02b0*/  POPC R12, R12 ;  /* 0x0000000c000c7309 */ /* 0x000fea0000000000 */
[----:B---3--:R-:W2:Y:S01]  /*02c0*/  @P0 ATOMS.ADD R10, [UR5+0xc], R10 ;  /* 0x00000c0aff0a098c */ /* 0x008ea20008000005 */
[----:B------:R-:W-:-:S02]  /*02d0*/  UMOV UR5, 0x400 ;  /* 0x0000040000057882 */ /* 0x000fc40000000000 */
[----:B-1----:R-:W-:-:S03]  /*02e0*/  ULEA UR5, UR4, UR5, 0x18 ;  /* 0x0000000504057291 */ /* 0x002fc6000f8ec0ff */
[----:B------:R-:W-:Y:S02]  /*02f0*/  VOTEU.ANY UR4, UPT, PT ;  /* 0x0000000000047886 */ /* 0x000fe400038e0100 */
[----:B------:R-:W1:Y:S01]  /*0300*/  FLO.U32 R15, UR4 ;  /* 0x00000004000f7d00 */ /* 0x000e6200080e0000 */
[----:B--2---:R-:W2:Y:S07]  /*0310*/  SHFL.IDX PT, R7, R10, R11, 0x1f ;  /* 0x00001f0b0a077589 */ /* 0x004eae00000e0000 */
[----:B------:R-:W3:Y:S01]  /*0320*/  POPC R14, UR4 ;  /* 0x00000004000e7d09 */ /* 0x000ee20008000000 */
[----:B-1----:R-:W-:-:S07]  /*0330*/  ISETP.EQ.U32.AND P1, PT, R15, R6, PT ;  /* 0x000000060f00720c */ /* 0x002fce0003f22070 */
[----:B------:R-:W1:Y:S08]  /*0340*/  FLO.U32 R17, UR4 ;  /* 0x0000000400117d00 */ /* 0x000e7000080e0000 */
[----:B------:R-:W-:Y:S01]  /*0350*/  POPC R16, UR4 ;  /* 0x0000000400107d09 */ /* 0x000fe20008000000 */
[----:B--2---:R-:W-:Y:S01]  /*0360*/  IMAD.IADD R7, R7, 0x1, R12 ;  /* 0x0000000107077824 */ /* 0x004fe200078e020c */
[----:B------:R-:W-:-:S04]  /*0370*/  LOP3.LUT R12, R5, UR4, RZ, 0xc0, !PT ;  /* 0x00000004050c7c12 */ /* 0x000fc8000f8ec0ff */
[C---:B0-----:R-:W-:Y:S02]  /*0380*/  ISETP.GE.AND P0, PT, R7.reuse, R2, PT ;  /* 0x000000020700720c */ /* 0x041fe40003f06270 */
[----:B------:R-:W0:Y:S11]  /*0390*/  POPC R12, R12 ;  /* 0x0000000c000c7309 */ /* 0x000e360000000000 */
[----:B------:R-:W2:Y:S02]  /*03a0*/  @!P0 LDS.64 R8, [UR5] ;  /* 0x00000005ff088984 */ /* 0x000ea40008000a00 */
[----:B--2---:R-:W-:-:S04]  /*03b0*/  @!P0 IMAD.WIDE R8, R7, 0x4, R8 ;  /* 0x0000000407088825 */ /* 0x004fc800078e0208 */
[----:B------:R-:W-:-:S05]  /*03c0*/  @!P0 VIADD R7, R4, 0xfffffffd ;  /* 0xfffffffd04078836 */ /* 0x000fca0000000000 */
[----:B------:R-:W-:Y:S04]  /*03d0*/  @!P0 ST.E desc[UR8][R8.64], R7 ;  /* 0x0000000708008985 */ /* 0x000fe8000c101908 */
[----:B------:R-:W-:Y:S04]  /*03e0*/  @!P0 LDS R2, [UR5+0x10] ;  /* 0x00001005ff028984 */ /* 0x000fe80008000800 */
[----:B---3--:R-:W2:Y:S01]  /*03f0*/  @P1 ATOMS.ADD R14, [UR5+0xc], R14 ;  /* 0x00000c0eff0e198c */ /* 0x008ea20008000005 */
[----:B-1----:R-:W-:-:S03]  /*0400*/  ISETP.EQ.U32.AND P1, PT, R17, R6, PT ;  /* 0x000000061100720c */ /* 0x002fc60003f22070 */
[----:B--2---:R1:W0:Y:S02]  /*0410*/  SHFL.IDX PT, R13, R14, R15, 0x1f ;  /* 0x00001f0f0e0d7589 */ /* 0x00422400000e0000 */
[----:B-1----:R-:W-:Y:S01]  /*0420*/  POPC R14, UR4 ;  /* 0x00000004000e7d09 */ /* 0x002fe20008000000 */
[----:B0-----:R-:W-:Y:S01]  /*0430*/  IMAD.IADD R13, R13, 0x1, R12 ;  /* 0x000000010d0d7824 */ /* 0x001fe200078e020c */
[----:B------:R-:W-:-:S04]  /*0440*/  LOP3.LUT R12, R5, UR4, RZ, 0xc0, !PT ;  /* 0x00000004050c7c12 */ /* 0x000fc8000f8ec0ff */
[----:B------:R-:W-:Y:S02]  /*0450*/  ISETP.GE.AND P0, PT, R13, R2, PT ;  /* 0x000000020d00720c */ /* 0x000fe40003f06270 */
[----:B------:R-:W0:Y:S11]  /*0460*/  POPC R12, R12 ;  /* 0x0000000c000c7309 */ /* 0x000e360000000000 */
[----:B------:R-:W1:Y:S01]  /*0470*/  @!P0 LDS.64 R10, [UR5] ;  /* 0x00000005ff0a8984 */ /* 0x000e620008000a00 */
[----:B------:R-:W-:-:S02]  /*0480*/  @!P0 VIADD R7, R4, 0xfffffffe ;  /* 0xfffffffe04078836 */ /* 0x000fc40000000000 */
[----:B-1----:R-:W-:-:S05]  /*0490*/  @!P0 IMAD.WIDE R10, R13, 0x4, R10 ;  /* 0x000000040d0a8825 */ /* 0x002fca00078e020a */
[----:B------:R-:W-:Y:S04]  /*04a0*/  @!P0 ST.E desc[UR8][R10.64], R7 ;  /* 0x000000070a008985 */ /* 0x000fe8000c101908 */
[----:B------:R-:W-:Y:S04]  /*04b0*/  @!P0 LDS R2, [UR5+0x10] ;  /* 0x00001005ff028984 */ /* 0x000fe80008000800 */
[----:B------:R-:W1:Y:S01]  /*04c0*/  @P1 ATOMS.ADD R16, [UR5+0xc], R16 ;  /* 0x00000c10ff10198c */ /* 0x000e620008000005 */
[----:B------:R-:W-:-:S03]  /*04d0*/  ISETP.EQ.U32.AND P1, PT, R15, R6, PT ;  /* 0x000000060f00720c */ /* 0x000fc60003f22070 */
[----:B-1----:R1:W0:Y:S02]  /*04e0*/  SHFL.IDX PT, R13, R16, R17, 0x1f ;  /* 0x00001f11100d7589 */ /* 0x00222400000e0000 */
        /* <DEDUP_REMOVED lines=16> */
[C---:B------:R-:W-:Y:S02]  /*05f0*/  ISETP.GE.AND P0, PT, R13.reuse, R2, PT ;  /* 0x000000020d00720c */ /* 0x040fe40003f06270 */
[----:B------:R-:W0:Y:S11]  /*0600*/  POPC R12, R12 ;  /* 0x0000000c000c7309 */ /* 0x000e360000000000 */
[----:B------:R-:W1:Y:S02]  /*0610*/  @!P0 LDS.64 R10, [UR5] ;  /* 0x00000005ff0a8984 */ /* 0x000e640008000a00 */
        /* <DEDUP_REMOVED lines=12> */
[----:B-1----:R-:W-:-:S04]  /*06e0*/  @!P0 IMAD.WIDE R8, R7, 0x4, R8 ;  /* 0x0000000407088825 */ /* 0x002fc800078e0208 */
[----:B------:R-:W-:-:S05]  /*06f0*/  @!P0 VIADD R7, R4, 0x1 ;  /* 0x0000000104078836 */ /* 0x000fca0000000000 */
[----:B------:R-:W-:Y:S04]  /*0700*/  @!P0 ST.E desc[UR8][R8.64], R7 ;  /* 0x0000000708008985 */ /* 0x000fe8000c101908 */
[----:B------:R-:W-:Y:S04]  /*0710*/  @!P0 LDS R2, [UR5+0x10] ;  /* 0x00001005ff028984 */ /* 0x000fe80008000800 */
[----:B------:R-:W1:Y:S01]  /*0720*/  @P1 ATOMS.ADD R14, [UR5+0xc], R14 ;  /* 0x00000c0eff0e198c */ /* 0x000e620008000005 */
[----:B------:R-:W-:-:S03]  /*0730*/  ISETP.EQ.U32.AND P1, PT, R17, R6, PT ;  /* 0x000000061100720c */ /* 0x000fc60003f22070 */
[----:B-1----:R-:W0:Y:S02]  /*0740*/  SHFL.IDX PT, R13, R14, R15, 0x1f ;  /* 0x00001f0f0e0d7589 */ /* 0x002e2400000e0000 */
[----:B0-----:R-:W-:Y:S01]  /*0750*/  IMAD.IADD R13, R13, 0x1, R12 ;  /* 0x000000010d0d7824 */ /* 0x001fe200078e020c */
[----:B------:R-:W-:-:S04]  /*0760*/  LOP3.LUT R12, R5, UR4, RZ, 0xc0, !PT ;  /* 0x00000004050c7c12 */ /* 0x000fc8000f8ec0ff */
[----:B------:R-:W-:Y:S02]  /*0770*/  ISETP.GE.AND P0, PT, R13, R2, PT ;  /* 0x000000020d00720c */ /* 0x000fe40003f06270 */
[----:B------:R-:W0:Y:S11]  /*0780*/  POPC R12, R12 ;  /* 0x0000000c000c7309 */ /* 0x000e360000000000 */
[----:B------:R-:W1:Y:S01]  /*0790*/  @!P0 LDS.64 R10, [UR5] ;  /* 0x00000005ff0a8984 */ /* 0x000e620008000a00 */
[----:B------:R-:W-:-:S02]  /*07a0*/  @!P0 VIADD R7, R4, 0x2 ;  /* 0x0000000204078836 */ /* 0x000fc40000000000 */
[----:B-1----:R-:W-:-:S05]  /*07b0*/  @!P0 IMAD.WIDE R10, R13, 0x4, R10 ;  /* 0x000000040d0a8825 */ /* 0x002fca00078e020a */
[----:B------:R1:W-:Y:S04]  /*07c0*/  @!P0 ST.E desc[UR8][R10.64], R7 ;  /* 0x000000070a008985 */ /* 0x0003e8000c101908 */
[----:B------:R-:W-:Y:S04]  /*07d0*/  @!P0 LDS R2, [UR5+0x10] ;  /* 0x00001005ff028984 */ /* 0x000fe80008000800 */
[----:B------:R-:W2:Y:S01]  /*07e0*/  @P1 ATOMS.ADD R16, [UR5+0xc], R16 ;  /* 0x00000c10ff10198c */ /* 0x000ea20008000005 */
[----:B------:R-:W-:Y:S01]  /*07f0*/  ISETP.EQ.U32.AND P1, PT, R15, R6, PT ;  /* 0x000000060f00720c */ /* 0x000fe20003f22070 */
[----:B-1----:R-:W1:Y:S02]  /*0800*/  POPC R10, UR4 ;  /* 0x00000004000a7d09 */ /* 0x002e640008000000 */
[----:B--2---:R-:W0:Y:S02]  /*0810*/  SHFL.IDX PT, R13, R16, R17, 0x1f ;  /* 0x00001f11100d7589 */ /* 0x004e2400000e0000 */
[----:B0-----:R-:W-:Y:S01]  /*0820*/  IMAD.IADD R13, R13, 0x1, R12 ;  /* 0x000000010d0d7824 */ /* 0x001fe200078e020c */
[----:B------:R-:W-:-:S04]  /*0830*/  LOP3.LUT R12, R5, UR4, RZ, 0xc0, !PT ;  /* 0x00000004050c7c12 */ /* 0x000fc8000f8ec0ff */
[----:B------:R-:W-:Y:S02]  /*0840*/  ISETP.GE.AND P0, PT, R13, R2, PT ;  /* 0x000000020d00720c */ /* 0x000fe40003f06270 */
[----:B------:R-:W0:Y:S11]  /*0850*/  POPC R12, R12 ;  /* 0x0000000c000c7309 */ /* 0x000e360000000000 */
[----:B------:R-:W2:Y:S01]  /*0860*/  @!P0 LDS.64 R8, [UR5] ;  /* 0x00000005ff088984 */ /* 0x000ea20008000a00 */
[----:B------:R-:W-:-:S02]  /*0870*/  @!P0 VIADD R11, R4, 0x3 ;  /* 0x00000003040b8836 */ /* 0x000fc40000000000 */
[----:B--2---:R-:W-:-:S05]  /*0880*/  @!P0 IMAD.WIDE R8, R13, 0x4, R8 ;  /* 0x000000040d088825 */ /* 0x004fca00078e0208 */
[----:B------:R-:W-:Y:S04]  /*0890*/  @!P0 ST.E desc[UR8][R8.64], R11 ;  /* 0x0000000b08008985 */ /* 0x000fe8000c101908 */
[----:B------:R-:W-:Y:S04]  /*08a0*/  @!P0 LDS R2, [UR5+0x10] ;  /* 0x00001005ff028984 */ /* 0x000fe80008000800 */
[----:B-1----:R-:W1:Y:S04]  /*08b0*/  @P1 ATOMS.ADD R10, [UR5+0xc], R10 ;  /* 0x00000c0aff0a198c */ /* 0x002e680008000005 */
[----:B-1----:R-:W0:Y:S02]  /*08c0*/  SHFL.IDX PT, R15, R10, R15, 0x1f ;  /* 0x00001f0f0a0f7589 */ /* 0x002e2400000e0000 */
[----:B0-----:R-:W-:-:S05]  /*08d0*/  IMAD.IADD R5, R15, 0x1, R12 ;  /* 0x000000010f057824 */ /* 0x001fca00078e020c */
[----:B------:R-:W-:-:S13]  /*08e0*/  ISETP.GE.AND P0, PT, R5, R2, PT ;  /* 0x000000020500720c */ /* 0x000fda0003f06270 */
[----:B------:R-:W0:Y:S01]  /*08f0*/  @!P0 LDS.64 R6, [UR5] ;  /* 0x00000005ff068984 */ /* 0x000e220008000a00 */
[C---:B------:R-:W-:Y:S01]  /*0900*/  @!P0 VIADD R13, R4.reuse, 0x4 ;  /* 0x00000004040d8836 */ /* 0x040fe20000000000 */
[----:B------:R-:W-:Y:S01]  /*0910*/  IADD3 R4, PT, PT, R4, 0x8, RZ ;  /* 0x0000000804047810 */ /* 0x000fe20007ffe0ff */
[----:B0-----:R-:W-:-:S05]  /*0920*/  @!P0 IMAD.WIDE R6, R5, 0x4, R6 ;  /* 0x0000000405068825 */ /* 0x001fca00078e0206 */
[----:B------:R1:W-:Y:S04]  /*0930*/  @!P0 ST.E desc[UR8][R6.64], R13 ;  /* 0x0000000d06008985 */ /* 0x0003e8000c101908 */
[----:B------:R-:W2:Y:S01]  /*0940*/  @!P0 LDS R2, [UR5+0x10] ;  /* 0x00001005ff028984 */ /* 0x000ea20008000800 */
[----:B------:R-:W-:Y:S05]  /*0950*/  BRA.U UP1, `(.L_x_2) ;  /* 0xfffffff9012c7547 */ /* 0x000fea000b83ffff */
.L_x_1:
[----:B------:R-:W-:Y:S05]  /*0960*/  BRA.U !UP0, `(.L_x_0) ;  /* 0x0000000908087547 */ /* 0x000fea000b800000 */
[----:B------:R-:W0:Y:S01]  /*0970*/  LDCU UR4, c[0x0][0x38c] ;  /* 0x00007180ff0477ac */ /* 0x000e220008000800 */
[----:B------:R-:W-:Y:S02]  /*0980*/  UISETP.GE.U32.AND UP0, UPT, UR7, 0x4, UPT ;  /* 0x000000040700788c */ /* 0x000fe4000bf06070 */
[----:B0-----:R-:W-:-:S04]  /*0990*/  ULOP3.LUT UR10, UR4, 0x3, URZ, 0xc0, !UPT ;  /* 0x00000003040a7892 */ /* 0x001fc8000f8ec0ff */
[----:B------:R-:W-:-:S03]  /*09a0*/  UISETP.NE.AND UP1, UPT, UR10, URZ, UPT ;  /* 0x000000ff0a00728c */ /* 0x000fc6000bf25270 */
[----:B------:R-:W-:Y:S08]  /*09b0*/  BRA.U !UP0, `(.L_x_3) ;  /* 0x0000000108fc7547 */ /* 0x000ff0000b800000 */
[----:B------:R-:W0:Y:S01]  /*09c0*/  S2R R5, SR_LANEID ;  /* 0x0000000000057919 */ /* 0x000e220000000000 */
[----:B------:R-:W3:Y:S01]  /*09d0*/  S2UR UR6, SR_CgaCtaId ;  /* 0x00000000000679c3 */ /* 0x000ee20000008800 */
[----:B------:R-:W-:Y:S01]  /*09e0*/  VOTEU.ANY UR7, UPT, PT ;  /* 0x0000000000077886 */ /* 0x000fe200038e0100 */
[----:B------:R-:W-:Y:S01]  /*09f0*/  UMOV UR5, 0x400 ;  /* 0x0000040000057882 */ /* 0x000fe20000000000 */
[----:B------:R-:W0:Y:S01]  /*0a00*/  FLO.U32 R10, UR7 ;  /* 0x00000007000a7d00 */ /* 0x000e2200080e0000 */
[----:B------:R-:W4:Y:S07]  /*0a10*/  S2R R4, SR_LTMASK ;  /* 0x0000000000047919 */ /* 0x000f2e0000003900 */
[----:B------:R-:W5:Y:S01]  /*0a20*/  POPC R8, UR7 ;  /* 0x0000000700087d09 */ /* 0x000f620008000000 */
[----:B---3--:R-:W-:-:S03]  /*0a30*/  ULEA UR5, UR6, UR5, 0x18 ;  /* 0x0000000506057291 */ /* 0x008fc6000f8ec0ff */
[----:B------:R-:W-:-:S04]  /*0a40*/  VOTEU.ANY UR6, UPT, PT ;  /* 0x0000000000067886 */ /* 0x000fc800038e0100 */
[----:B------:R-:W3:Y:S01]  /*0a50*/  FLO.U32 R14, UR6 ;  /* 0x00000006000e7d00 */ /* 0x000ee200080e0000 */
[----:B0-----:R-:W-:Y:S02]  /*0a60*/  ISETP.EQ.U32.AND P0, PT, R10, R5, PT ;  /* 0x000000050a00720c */ /* 0x001fe40003f02070 */
[----:B----4-:R-:W-:-:S05]  /*0a70*/  LOP3.LUT R12, R4, UR7, RZ, 0xc0, !PT ;  /* 0x00000007040c7c12 */ /* 0x010fca000f8ec0ff */
[----:B-1----:R-:W-:Y:S06]  /*0a80*/  POPC R13, UR6 ;  /* 0x00000006000d7d09 */ /* 0x002fec0008000000 */
[----:B-----5:R-:W0:Y:S02]  /*0a90*/  @P0 ATOMS.ADD R11, [UR5+0xc], R8 ;  /* 0x00000c08ff0b098c */ /* 0x020e240008000005 */
[----:B------:R-:W1:Y:S01]  /*0aa0*/  POPC R12, R12 ;  /* 0x0000000c000c7309 */ /* 0x000e620000000000 */
[----:B---3--:R-:W-:Y:S01]  /*0ab0*/  ISETP.EQ.U32.AND P1, PT, R14, R5, PT ;  /* 0x000000050e00720c */ /* 0x008fe20003f22070 */
[----:B--2---:R-:W-:Y:S06]  /*0ac0*/  LDS R2, [UR5+0x10] ;  /* 0x00001005ff027984 */ /* 0x004fec0008000800 */
[----:B------:R-:W2:Y:S08]  /*0ad0*/  FLO.U32 R16, UR6 ;  /* 0x0000000600107d00 */ /* 0x000eb000080e0000 */
[----:B------:R-:W-:Y:S01]  /*0ae0*/  POPC R15, UR6 ;  /* 0x00000006000f7d09 */ /* 0x000fe20008000000 */
[----:B0-----:R-:W1:Y:S02]  /*0af0*/  SHFL.IDX PT, R9, R11, R10, 0x1f ;  /* 0x00001f0a0b097589 */ /* 0x001e6400000e0000 */
[----:B-1----:R-:W-:Y:S01]  /*0b00*/  IMAD.IADD R9, R9, 0x1, R12 ;  /* 0x0000000109097824 */ /* 0x002fe200078e020c */
[----:B------:R-:W-:-:S04]  /*0b10*/  LOP3.LUT R12, R4, UR6, RZ, 0xc0, !PT ;  /* 0x00000006040c7c12 */ /* 0x000fc8000f8ec0ff */
[C---:B------:R-:W-:Y:S02]  /*0b20*/  ISETP.GE.AND P0, PT, R9.reuse, R2, PT ;  /* 0x000000020900720c */ /* 0x040fe40003f06270 */
[----:B------:R-:W0:Y:S11]  /*0b30*/  POPC R12, R12 ;  /* 0x0000000c000c7309 */ /* 0x000e360000000000 */
[----:B------:R-:W1:Y:S02]  /*0b40*/  @!P0 LDS.64 R6, [UR5] ;  /* 0x00000005ff068984 */ /* 0x000e640008000a00 */
[----:B-1----:R-:W-:-:S04]  /*0b50*/  @!P0 IMAD.WIDE R8, R9, 0x4, R6 ;  /* 0x0000000409088825 */ /* 0x002fc800078e0206 */
[----:B------:R-:W-:Y:S02]  /*0b60*/  IMAD R6, R0, 0x3e8, R3 ;  /* 0x000003e800067824 */ /* 0x000fe400078e0203 */
[----:B------:R-:W-:-:S03]  /*0b70*/  VIADD R3, R3, 0x4 ;  /* 0x0000000403037836 */ /* 0x000fc60000000000 */
[----:B------:R-:W-:Y:S04]  /*0b80*/  @!P0 ST.E desc[UR8][R8.64], R6 ;  /* 0x0000000608008985 */ /* 0x000fe8000c101908 */
[----:B------:R-:W-:Y:S04]  /*0b90*/  @!P0 LDS R2, [UR5+0x10] ;  /* 0x00001005ff028984 */ /* 0x000fe80008000800 */
[----:B------:R-:W1:Y:S01]  /*0ba0*/  @P1 ATOMS.ADD R13, [UR5+0xc], R13 ;  /* 0x00000c0dff0d198c */ /* 0x000e620008000005 */
[----:B--2---:R-:W-:-:S03]  /*0bb0*/  ISETP.EQ.U32.AND P1, PT, R16, R5, PT ;  /* 0x000000051000720c */ /* 0x004fc60003f22070 */
[----:B-1----:R-:W0:Y:S02]  /*0bc0*/  SHFL.IDX PT, R7, R13, R14, 0x1f ;  /* 0x00001f0e0d077589 */ /* 0x002e2400000e0000 */
[----:B0-----:R-:W-:Y:S01]  /*0bd0*/  IMAD.IADD R7, R7, 0x1, R12 ;  /* 0x0000000107077824 */ /* 0x001fe200078e020c */
[----:B------:R-:W-:-:S04]  /*0be0*/  LOP3.LUT R12, R4, UR6, RZ, 0xc0, !PT ;  /* 0x00000006040c7c12 */ /* 0x000fc8000f8ec0ff */
[C---:B------:R-:W-:Y:S02]  /*0bf0*/  ISETP.GE.AND P0, PT, R7.reuse, R2, PT ;  /* 0x000000020700720c */ /* 0x040fe40003f06270 */
[----:B------:R-:W0:Y:S11]  /*0c00*/  POPC R12, R12 ;  /* 0x0000000c000c7309 */ /* 0x000e360000000000 */
[----:B------:R-:W1:Y:S02]  /*0c10*/  @!P0 LDS.64 R10, [UR5] ;  /* 0x00000005ff0a8984 */ /* 0x000e640008000a00 */
[----:B-1----:R-:W-:-:S04]  /*0c20*/  @!P0 IMAD.WIDE R10, R7, 0x4, R10 ;  /* 0x00000004070a8825 */ /* 0x002fc800078e020a */
[----:B------:R-:W-:-:S05]  /*0c30*/  @!P0 VIADD R7, R6, 0x1 ;  /* 0x0000000106078836 */ /* 0x000fca0000000000 */
        /* <DEDUP_REMOVED lines=20> */
[----:B------:R-:W-:Y:S02]  /*0d80*/  @!P0 VIADD R13, R6, 0x3 ;  /* 0x00000003060d8836 */ /* 0x000fe40000000000 */
[----:B0-----:R-:W-:-:S05]  /*0d90*/  @!P0 IMAD.WIDE R4, R11, 0x4, R4 ;  /* 0x000000040b048825 */ /* 0x001fca00078e0204 */
[----:B------:R0:W-:Y:S02]  /*0da0*/  @!P0 ST.E desc[UR8][R4.64], R13 ;  /* 0x0000000d04008985 */ /* 0x0001e4000c101908 */
.L_x_3:
[----:B------:R-:W-:Y:S05]  /*0db0*/  BRA.U !UP1, `(.L_x_0) ;  /* 0x0000000109f47547 */ /* 0x000fea000b800000 */
[----:B------:R-:W-:Y:S02]  /*0dc0*/  UISETP.NE.AND UP0, UPT, UR10, 0x1, UPT ;  /* 0x000000010a00788c */ /* 0x000fe4000bf05270 */
[----:B------:R-:W-:-:S04]  /*0dd0*/  ULOP3.LUT UR4, UR4, 0x1, URZ, 0xc0, !UPT ;  /* 0x0000000104047892 */ /* 0x000fc8000f8ec0ff */
[----:B------:R-:W-:-:S03]  /*0de0*/  UISETP.NE.U32.AND UP1, UPT, UR4, 0x1, UPT ;  /* 0x000000010400788c */ /* 0x000fc6000bf25070 */
[----:B------:R-:W-:Y:S08]  /*0df0*/  BRA.U !UP0, `(.L_x_4) ;  /* 0x0000000108907547 */ /* 0x000ff0000b800000 */
[----:B------:R-:W3:Y:S01]  /*0e00*/  S2R R11, SR_LANEID ;  /* 0x00000000000b7919 */ /* 0x000ee20000000000 */
[----:B------:R-:W4:Y:S01]  /*0e10*/  S2UR UR5, SR_CgaCtaId ;  /* 0x00000000000579c3 */ /* 0x000f220000008800 */
[----:B------:R-:W-:Y:S01]  /*0e20*/  VOTEU.ANY UR6, UPT, PT ;  /* 0x0000000000067886 */ /* 0x000fe200038e0100 */
[----:B------:R-:W-:Y:S01]  /*0e30*/  UMOV UR4, 0x400 ;  /* 0x0000040000047882 */ /* 0x000fe20000000000 */
[----:B------:R-:W3:Y:S01]  /*0e40*/  FLO.U32 R8, UR6 ;  /* 0x0000000600087d00 */ /* 0x000ee200080e0000 */
[----:B------:R-:W5:Y:S01]  /*0e50*/  S2R R14, SR_LTMASK ;  /* 0x00000000000e7919 */ /* 0x000f620000003900 */
[----:B------:R-:W-:Y:S02]  /*0e60*/  IMAD R15, R0, 0x3e8, R3 ;  /* 0x000003e8000f7824 */ /* 0x000fe400078e0203 */
[----:B------:R-:W-:-:S04]  /*0e70*/  VIADD R3, R3, 0x2 ;  /* 0x0000000203037836 */ /* 0x000fc80000000000 */
[----:B-1----:R-:W1:Y:S01]  /*0e80*/  POPC R6, UR6 ;  /* 0x0000000600067d09 */ /* 0x002e620008000000 */
[----:B----4-:R-:W-:-:S03]  /*0e90*/  ULEA UR4, UR5, UR4, 0x18 ;  /* 0x0000000405047291 */ /* 0x010fc6000f8ec0ff */
[----:B------:R-:W-:-:S04]  /*0ea0*/  VOTEU.ANY UR5, UPT, PT ;  /* 0x0000000000057886 */ /* 0x000fc800038e0100 */
[----:B0-----:R-:W0:Y:S01]  /*0eb0*/  FLO.U32 R13, UR5 ;  /* 0x00000005000d7d00 */ /* 0x001e2200080e0000 */
[----:B---3--:R-:W-:Y:S02]  /*0ec0*/  ISETP.EQ.U32.AND P0, PT, R8, R11, PT ;  /* 0x0000000b0800720c */ /* 0x008fe40003f02070 */
[----:B-----5:R-:W-:-:S05]  /*0ed0*/  LOP3.LUT R10, R14, UR6, RZ, 0xc0, !PT ;  /* 0x000000060e0a7c12 */ /* 0x020fca000f8ec0ff */
[----:B------:R-:W-:Y:S06]  /*0ee0*/  POPC R12, UR5 ;  /* 0x00000005000c7d09 */ /* 0x000fec0008000000 */
[----:B-1----:R-:W1:Y:S02]  /*0ef0*/  @P0 ATOMS.ADD R9, [UR4+0xc], R6 ;  /* 0x00000c06ff09098c */ /* 0x002e640008000004 */
[----:B------:R-:W3:Y:S01]  /*0f00*/  POPC R10, R10 ;  /* 0x0000000a000a7309 */ /* 0x000ee20000000000 */
[----:B0-----:R-:W-:Y:S01]  /*0f10*/  ISETP.EQ.U32.AND P1, PT, R13, R11, PT ;  /* 0x0000000b0d00720c */ /* 0x001fe20003f22070 */
[----:B--2---:R-:W-:Y:S04]  /*0f20*/  LDS R2, [UR4+0x10] ;  /* 0x00001004ff027984 */ /* 0x004fe80008000800 */
[----:B-1----:R0:W3:Y:S02]  /*0f30*/  SHFL.IDX PT, R7, R9, R8, 0x1f ;  /* 0x00001f0809077589 */ /* 0x0020e400000e0000 */
[----:B0-----:R-:W-:-:S06]  /*0f40*/  LOP3.LUT R8, R14, UR5, RZ, 0xc0, !PT ;  /* 0x000000050e087c12 */ /* 0x001fcc000f8ec0ff */
[----:B------:R-:W0:Y:S01]  /*0f50*/  POPC R8, R8 ;  /* 0x0000000800087309 */ /* 0x000e220000000000 */
[----:B---3--:R-:W-:-:S05]  /*0f60*/  IMAD.IADD R7, R7, 0x1, R10 ;  /* 0x0000000107077824 */ /* 0x008fca00078e020a */
[----:B------:R-:W-:-:S13]  /*0f70*/  ISETP.GE.AND P0, PT, R7, R2, PT ;  /* 0x000000020700720c */ /* 0x000fda0003f06270 */
[----:B------:R-:W1:Y:S02]  /*0f80*/  @!P0 LDS.64 R4, [UR4] ;  /* 0x00000004ff048984 */ /* 0x000e640008000a00 */
[----:B-1----:R-:W-:-:S05]  /*0f90*/  @!P0 IMAD.WIDE R4, R7, 0x4, R4 ;  /* 0x0000000407048825 */ /* 0x002fca00078e0204 */
[----:B------:R-:W-:Y:S04]  /*0fa0*/  @!P0 ST.E desc[UR8][R4.64], R15 ;  /* 0x0000000f04008985 */ /* 0x000fe8000c101908 */
[----:B------:R-:W-:Y:S04]  /*0fb0*/  @!P0 LDS R2, [UR4+0x10] ;  /* 0x00001004ff028984 */ /* 0x000fe80008000800 */
[----:B------:R-:W1:Y:S04]  /*0fc0*/  @P1 ATOMS.ADD R12, [UR4+0xc], R12 ;  /* 0x00000c0cff0c198c */ /* 0x000e680008000004 */
[----:B-1----:R-:W0:Y:S02]  /*0fd0*/  SHFL.IDX PT, R9, R12, R13, 0x1f ;  /* 0x00001f0d0c097589 */ /* 0x002e2400000e0000 */
[----:B0-----:R-:W-:-:S04]  /*0fe0*/  IADD3 R9, PT, PT, R9, R8, RZ ;  /* 0x0000000809097210 */ /* 0x001fc80007ffe0ff */
[----:B------:R-:W-:-:S13]  /*0ff0*/  ISETP.GE.AND P0, PT, R9, R2, PT ;  /* 0x000000020900720c */ /* 0x000fda0003f06270 */
[----:B------:R-:W0:Y:S01]  /*1000*/  @!P0 LDS.64 R6, [UR4] ;  /* 0x00000004ff068984 */ /* 0x000e220008000a00 */
[----:B------:R-:W-:Y:S02]  /*1010*/  @!P0 VIADD R11, R15, 0x1 ;  /* 0x000000010f0b8836 */ /* 0x000fe40000000000 */
[----:B0-----:R-:W-:-:S05]  /*1020*/  @!P0 IMAD.WIDE R6, R9, 0x4, R6 ;  /* 0x0000000409068825 */ /* 0x001fca00078e0206 */
[----:B------:R3:W-:Y:S02]  /*1030*/  @!P0 ST.E desc[UR8][R6.64], R11 ;  /* 0x0000000b06008985 */ /* 0x0007e4000c101908 */
.L_x_4:
[----:B------:R-:W-:Y:S05]  /*1040*/  BRA.U UP1, `(.L_x_0) ;  /* 0x0000000101507547 */ /* 0x000fea000b800000 */
[----:B0-----:R-:W0:Y:S01]  /*1050*/  S2R R5, SR_LANEID ;  /* 0x0000000000057919 */ /* 0x001e220000000000 */
[----:B------:R-:W4:Y:S01]  /*1060*/  S2UR UR5, SR_CgaCtaId ;  /* 0x00000000000579c3 */ /* 0x000f220000008800 */
[----:B------:R-:W-:Y:S01]  /*1070*/  VOTEU.ANY UR6, UPT, PT ;  /* 0x0000000000067886 */ /* 0x000fe200038e0100 */
[----:B------:R-:W-:Y:S01]  /*1080*/  UMOV UR4, 0x400 ;  /* 0x0000040000047882 */ /* 0x000fe20000000000 */
[----:B------:R-:W0:Y:S01]  /*1090*/  FLO.U32 R8, UR6 ;  /* 0x0000000600087d00 */ /* 0x000e2200080e0000 */
[----:B------:R-:W5:Y:S01]  /*10a0*/  S2R R10, SR_LTMASK ;  /* 0x00000000000a7919 */ /* 0x000f620000003900 */
[----:B------:R-:W-:-:S06]  /*10b0*/  IMAD R3, R0, 0x3e8, R3 ;  /* 0x000003e800037824 */ /* 0x000fcc00078e0203 */
[----:B-1-3--:R-:W1:Y:S01]  /*10c0*/  POPC R6, UR6 ;  /* 0x0000000600067d09 */ /* 0x00ae620008000000 */
[----:B----4-:R-:W-:Y:S01]  /*10d0*/  ULEA UR4, UR5, UR4, 0x18 ;  /* 0x0000000405047291 */ /* 0x010fe2000f8ec0ff */
[----:B0-----:R-:W-:Y:S02]  /*10e0*/  ISETP.EQ.U32.AND P0, PT, R8, R5, PT ;  /* 0x000000050800720c */ /* 0x001fe40003f02070 */
[----:B-----5:R-:W-:-:S06]  /*10f0*/  LOP3.LUT R10, R10, UR6, RZ, 0xc0, !PT ;  /* 0x000000060a0a7c12 */ /* 0x020fcc000f8ec0ff */
[----:B------:R-:W0:Y:S05]  /*1100*/  POPC R10, R10 ;  /* 0x0000000a000a7309 */ /* 0x000e2a0000000000 */
[----:B-1----:R-:W1:Y:S04]  /*1110*/  @P0 ATOMS.ADD R9, [UR4+0xc], R6 ;  /* 0x00000c06ff09098c */ /* 0x002e680008000004 */
[----:B--2---:R-:W-:Y:S04]  /*1120*/  LDS R2, [UR4+0x10] ;  /* 0x00001004ff027984 */ /* 0x004fe80008000800 */
[----:B-1----:R-:W0:Y:S02]  /*1130*/  SHFL.IDX PT, R7, R9, R8, 0x1f ;  /* 0x00001f0809077589 */ /* 0x002e2400000e0000 */
[----:B0-----:R-:W-:-:S05]  /*1140*/  IMAD.IADD R7, R7, 0x1, R10 ;  /* 0x0000000107077824 */ /* 0x001fca00078e020a */
[----:B------:R-:W-:-:S13]  /*1150*/  ISETP.GE.AND P0, PT, R7, R2, PT ;  /* 0x000000020700720c */ /* 0x000fda0003f06270 */
[----:B------:R-:W0:Y:S02]  /*1160*/  @!P0 LDS.64 R4, [UR4] ;  /* 0x00000004ff048984 */ /* 0x000e240008000a00 */
[----:B0-----:R-:W-:-:S05]  /*1170*/  @!P0 IMAD.WIDE R4, R7, 0x4, R4 ;  /* 0x0000000407048825 */ /* 0x001fca00078e0204 */
[----:B------:R4:W-:Y:S02]  /*1180*/  @!P0 ST.E desc[UR8][R4.64], R3 ;  /* 0x0000000304008985 */ /* 0x0009e4000c101908 */
.L_x_0:
[----:B------:R-:W5:Y:S08]  /*1190*/  LDC R0, c[0x0][0x38c] ;  /* 0x0000e300ff007b82 */ /* 0x000f700000000800 */
[----:B------:R-:W-:Y:S01]  /*11a0*/  BAR.SYNC.DEFER_BLOCKING 0x0 ;  /* 0x0000000000007b1d */ /* 0x000fe20000010000 */
[----:B-----5:R-:W-:-:S13]  /*11b0*/  ISETP.GE.AND P0, PT, R0, 0x1, PT ;  /* 0x000000010000780c */ /* 0x020fda0003f06270 */
[----:B------:R-:W-:Y:S05]  /*11c0*/  @!P0 EXIT ;  /* 0x000000000000894d */ /* 0x000fea0003800000 */
[C---:B------:R-:W-:Y:S02]  /*11d0*/  ISETP.GE.U32.AND P1, PT, R0.reuse, 0x4, PT ;  /* 0x000000040000780c */ /* 0x040fe40003f26070 */
[----:B0-2---:R-:W-:-:S04]  /*11e0*/  LOP3.LUT R2, R0, 0x3, RZ, 0xc0, !PT ;  /* 0x0000000300027812 */ /* 0x005fc800078ec0ff */
[----:B------:R-:W-:-:S07]  /*11f0*/  ISETP.NE.AND P0, PT, R2, RZ, PT ;  /* 0x000000ff0200720c */ /* 0x000fce0003f05270 */
[----:B------:R-:W-:Y:S06]  /*1200*/  @!P1 BRA `(.L_x_5) ;  /* 0x0000000000309947 */ /* 0x000fec0003800000 */
[----:B------:R-:W0:Y:S01]  /*1210*/  S2UR UR5, SR_CgaCtaId ;  /* 0x00000000000579c3 */ /* 0x000e220000008800 */
[----:B------:R-:W-:Y:S01]  /*1220*/  LOP3.LUT R0, R0, 0x7ffffffc, RZ, 0xc0, !PT ;  /* 0x7ffffffc00007812 */ /* 0x000fe200078ec0ff */
[----:B------:R-:W-:-:S04]  /*1230*/  UMOV UR4, 0x400 ;  /* 0x0000040000047882 */ /* 0x000fc80000000000 */
[----:B------:R-:W-:Y:S01]  /*1240*/  IMAD.MOV R0, RZ, RZ, -R0 ;  /* 0x000000ffff007224 */ /* 0x000fe200078e0a00 */
[----:B0-----:R-:W-:-:S12]  /*1250*/  ULEA UR4, UR5, UR4, 0x18 ;  /* 0x0000000405047291 */ /* 0x001fd8000f8ec0ff */
.L_x_6:
[----:B------:R-:W-:Y:S01]  /*1260*/  VIADD R0, R0, 0x4 ;  /* 0x0000000400007836 */ /* 0x000fe20000000000 */
[----:B------:R-:W-:Y:S04]  /*1270*/  ATOMS.POPC.INC.32 RZ, [UR4+0x8] ;  /* 0x00000800ffff7f8c */ /* 0x000fe8000d800004 */
[----:B------:R-:W-:Y:S01]  /*1280*/  ISETP.NE.AND P1, PT, R0, RZ, PT ;  /* 0x000000ff0000720c */ /* 0x000fe20003f25270 */
[----:B------:R-:W-:Y:S04]  /*1290*/  ATOMS.POPC.INC.32 RZ, [UR4+0x8] ;  /* 0x00000800ffff7f8c */ /* 0x000fe8000d800004 */
[----:B------:R-:W-:Y:S04]  /*12a0*/  ATOMS.POPC.INC.32 RZ, [UR4+0x8] ;  /* 0x00000800ffff7f8c */ /* 0x000fe8000d800004 */
[----:B------:R-:W-:Y:S04]  /*12b0*/  ATOMS.POPC.INC.32 RZ, [UR4+0x8] ;  /* 0x00000800ffff7f8c */ /* 0x000fe8000d800004 */
[----:B------:R-:W-:Y:S05]  /*12c0*/  @P1 BRA `(.L_x_6) ;  /* 0xfffffffc00e41947 */ /* 0x000fea000383ffff */
.L_x_5:
[----:B------:R-:W-:Y:S05]  /*12d0*/  @!P0 EXIT ;  /* 0x000000000000894d */ /* 0x000fea0003800000 */
[----:B------:R-:W0:Y:S01]  /*12e0*/  S2UR UR5, SR_CgaCtaId ;  /* 0x00000000000579c3 */ /* 0x000e220000008800 */
[----:B------:R-:W-:Y:S01]  /*12f0*/  IMAD.MOV R0, RZ, RZ, -R2 ;  /* 0x000000ffff007224 */ /* 0x000fe200078e0a02 */
[----:B------:R-:W-:Y:S02]  /*1300*/  UMOV UR4, 0x400 ;  /* 0x0000040000047882 */ /* 0x000fe40000000000 */
[----:B0-----:R-:W-:-:S12]  /*1310*/  ULEA UR4, UR5, UR4, 0x18 ;  /* 0x0000000405047291 */ /* 0x001fd8000f8ec0ff */
.L_x_7:
[----:B------:R-:W-:Y:S01]  /*1320*/  VIADD R0, R0, 0x1 ;  /* 0x0000000100007836 */ /* 0x000fe20000000000 */
[----:B------:R-:W-:Y:S04]  /*1330*/  ATOMS.POPC.INC.32 RZ, [UR4+0x8] ;  /* 0x00000800ffff7f8c */ /* 0x000fe8000d800004 */
[----:B------:R-:W-:-:S13]  /*1340*/  ISETP.NE.AND P0, PT, R0, RZ, PT ;  /* 0x000000ff0000720c */ /* 0x000fda0003f05270 */
[----:B------:R-:W-:Y:S05]  /*1350*/  @P0 BRA `(.L_x_7) ;  /* 0xfffffffc00f00947 */ /* 0x000fea000383ffff */
[----:B------:R-:W-:Y:S05]  /*1360*/  EXIT ;  /* 0x000000000000794d */ /* 0x000fea0003800000 */
.L_x_8:
[----:B------:R-:W-:-:S00]  /*1370*/  BRA `(.L_x_8) ;  /* 0xfffffffc00fc7947 */ /* 0x000fc0000383ffff */
[----:B------:R-:W-:-:S00]  /*1380*/  NOP ;  /* 0x0000000000007918 */ /* 0x000fc00000000000 */
[----:B------:R-:W-:-:S00]  /*1390*/  NOP ;  /* 0x0000000000007918 */ /* 0x000fc00000000000 */
[----:B------:R-:W-:-:S00]  /*13a0*/  NOP ;  /* 0x0000000000007918 */ /* 0x000fc00000000000 */
[----:B------:R-:W-:-:S00]  /*13b0*/  NOP ;  /* 0x0000000000007918 */ /* 0x000fc00000000000 */
[----:B------:R-:W-:-:S00]  /*13c0*/  NOP ;  /* 0x0000000000007918 */ /* 0x000fc00000000000 */
[----:B------:R-:W-:-:S00]  /*13d0*/  NOP ;  /* 0x0000000000007918 */ /* 0x000fc00000000000 */
[----:B------:R-:W-:-:S00]  /*13e0*/  NOP ;  /* 0x0000000000007918 */ /* 0x000fc00000000000 */
[----:B------:R-:W-:-:S00]  /*13f0*/  NOP ;  /* 0x0000000000007918 */ /* 0x000fc00000000000 */
.L_x_18:


//--------------------- .text._Z19parallelStackKernelPiii --------------------------
	.section	.text._Z19parallelStackKernelPiii,"ax",@progbits
	.align	128
        .global         _Z19parallelStackKernelPiii
        .type           _Z19parallelStackKernelPiii,@function
        .size           _Z19parallelStackKernelPiii,(.L_x_19 - _Z19parallelStackKernelPiii)
        .other          _Z19parallelStackKernelPiii,@"STO_CUDA_ENTRY STV_DEFAULT"
_Z19parallelStackKernelPiii:
.text._Z19parallelStackKernelPiii:
[----:B------:R-:W-:Y:S01]  /*0000*/  LDC R1, c[0x0][0x37c] ;  /* 0x0000df00ff017b82 */ /* 0x000fe20000000800 */
[----:B------:R-:W0:Y:S01]  /*0010*/  S2R R4, SR_TID.X ;  /* 0x0000000000047919 */ /* 0x000e220000002100 */
[----:B------:R-:W1:Y:S02]  /*0020*/  LDCU UR4, c[0x0][0x38c] ;  /* 0x00007180ff0477ac */ /* 0x000e640008000800 */
[----:B-1----:R-:W-:Y:S01]  /*0030*/  UISETP.GE.AND UP0, UPT, UR4, 0x1, UPT ;  /* 0x000000010400788c */ /* 0x002fe2000bf06270 */
[----:B0-----:R-:W-:-:S13]  /*0040*/  ISETP.NE.AND P0, PT, R4, RZ, PT ;  /* 0x000000ff0400720c */ /* 0x001fda0003f05270 */
[----:B------:R-:W0:Y:S01]  /*0050*/  @!P0 S2R R5, SR_CgaCtaId ;  /* 0x0000000000058919 */ /* 0x000e220000008800 */
[----:B------:R-:W1:Y:S01]  /*0060*/  @!P0 LDC.64 R2, c[0x0][0x380] ;  /* 0x0000e000ff028b82 */ /* 0x000e620000000a00 */
[----:B------:R-:W-:Y:S01]  /*0070*/  @!P0 MOV R0, 0x400 ;  /* 0x0000040000008802 */ /* 0x000fe20000000f00 */
[----:B------:R-:W-:-:S06]  /*0080*/  @!P0 IMAD.MOV.U32 R6, RZ, RZ, -0x1 ;  /* 0xffffffffff068424 */ /* 0x000fcc00078e00ff */
[----:B------:R-:W2:Y:S01]  /*0090*/  @!P0 LDC R7, c[0x0][0x388] ;  /* 0x0000e200ff078b82 */ /* 0x000ea20000000800 */
[----:B0-----:R-:W-:-:S05]  /*00a0*/  @!P0 LEA R5, R5, R0, 0x18 ;  /* 0x0000000005058211 */ /* 0x001fca00078ec0ff */
[----:B-1----:R0:W-:Y:S04]  /*00b0*/  @!P0 STS.64 [R5], R2 ;  /* 0x0000000205008388 */ /* 0x0021e80000000a00 */
[----:B--2---:R0:W-:Y:S01]  /*00c0*/  @!P0 STS.64 [R5+0x8], R6 ;  /* 0x0000080605008388 */ /* 0x0041e20000000a00 */
        /* <DEDUP_REMOVED lines=20> */
.L_x_11:
        /* <DEDUP_REMOVED lines=117> */
.L_x_10:
        /* <DEDUP_REMOVED lines=69> */
.L_x_12:
        /* <DEDUP_REMOVED lines=35> */
[----:B0-----:R-:W-:-:S05]  /*0fe0*/  IMAD.IADD R9, R9, 0x1, R8 ;  /* 0x0000000109097824 */ /* 0x001fca00078e0208 */
[----:B------:R-:W-:-:S13]  /*0ff0*/  ISETP.GE.AND P0, PT, R9, R2, PT ;  /* 0x000000020900720c */ /* 0x000fda0003f06270 */
[----:B------:R-:W0:Y:S01]  /*1000*/  @!P0 LDS.64 R6, [UR4] ;  /* 0x00000004ff068984 */ /* 0x000e220008000a00 */
[----:B------:R-:W-:Y:S01]  /*1010*/  @!P0 IADD3 R11, PT, PT, R15, 0x1, RZ ;  /* 0x000000010f0b8810 */ /* 0x000fe20007ffe0ff */
[----:B0-----:R-:W-:-:S05]  /*1020*/  @!P0 IMAD.WIDE R6, R9, 0x4, R6 ;  /* 0x0000000409068825 */ /* 0x001fca00078e0206 */
[----:B------:R3:W-:Y:S02]  /*1030*/  @!P0 ST.E desc[UR8][R6.64], R11 ;  /* 0x0000000b06008985 */ /* 0x0007e4000c101908 */
.L_x_13:
        /* <DEDUP_REMOVED lines=21> */
.L_x_9:
[----:B------:R-:W5:Y:S08]  /*1190*/  LDC R0, c[0x0][0x38c] ;  /* 0x0000e300ff007b82 */ /* 0x000f700000000800 */
[----:B------:R-:W-:Y:S01]  /*11a0*/  BAR.SYNC.DEFER_BLOCKING 0x0 ;  /* 0x0000000000007b1d */ /* 0x000fe20000010000 */
[----:B-----5:R-:W-:-:S13]  /*11b0*/  ISETP.GE.AND P0, PT, R0, 0x1, PT ;  /* 0x000000010000780c */ /* 0x020fda0003f06270 */
[----:B------:R-:W-:Y:S05]  /*11c0*/  @!P0 EXIT ;  /* 0x000000000000894d */ /* 0x000fea0003800000 */
[C---:B------:R-:W-:Y:S02]  /*11d0*/  ISETP.GE.U32.AND P1, PT, R0.reuse, 0x4, PT ;  /* 0x000000040000780c */ /* 0x040fe40003f26070 */
[----:B0---4-:R-:W-:-:S04]  /*11e0*/  LOP3.LUT R3, R0, 0x3, RZ, 0xc0, !PT ;  /* 0x0000000300037812 */ /* 0x011fc800078ec0ff */
[----:B------:R-:W-:-:S07]  /*11f0*/  ISETP.NE.AND P0, PT, R3, RZ, PT ;  /* 0x000000ff0300720c */ /* 0x000fce0003f05270 */
[----:B------:R-:W-:Y:S06]  /*1200*/  @!P1 BRA `(.L_x_14) ;  /* 0x0000000000489947 */ /* 0x000fec0003800000 */
[----:B------:R-:W0:Y:S01]  /*1210*/  S2UR UR5, SR_CgaCtaId ;  /* 0x00000000000579c3 */ /* 0x000e220000008800 */
[----:B------:R-:W4:Y:S01]  /*1220*/  S2R R4, SR_LANEID ;  /* 0x0000000000047919 */ /* 0x000f220000000000 */
[----:B------:R-:W-:Y:S01]  /*1230*/  LOP3.LUT R0, R0, 0x7ffffffc, RZ, 0xc0, !PT ;  /* 0x7ffffffc00007812 */ /* 0x000fe200078ec0ff */
[----:B------:R-:W-:-:S04]  /*1240*/  UMOV UR4, 0x400 ;  /* 0x0000040000047882 */ /* 0x000fc80000000000 */
[----:B------:R-:W-:Y:S01]  /*1250*/  IMAD.MOV R0, RZ, RZ, -R0 ;  /* 0x000000ffff007224 */ /* 0x000fe200078e0a00 */
[----:B0-----:R-:W-:-:S12]  /*1260*/  ULEA UR5, UR5, UR4, 0x18 ;  /* 0x0000000405057291 */ /* 0x001fd8000f8ec0ff */
.L_x_15:
[----:B------:R-:W-:Y:S01]  /*1270*/  VOTEU.ANY UR4, UPT, PT ;  /* 0x0000000000047886 */ /* 0x000fe200038e0100 */
[----:B------:R-:W-:Y:S01]  /*1280*/  VIADD R0, R0, 0x4 ;  /* 0x0000000400007836 */ /* 0x000fe20000000000 */
[----:B------:R-:W-:Y:S02]  /*1290*/  UFLO.U32 UR6, UR4 ;  /* 0x00000004000672bd */ /* 0x000fe400080e0000 */
[----:B------:R-:W-:-:S04]  /*12a0*/  UPOPC UR4, UR4 ;  /* 0x00000004000472bf */ /* 0x000fc80008000000 */
[----:B----4-:R-:W-:Y:S02]  /*12b0*/  ISETP.EQ.U32.AND P1, PT, R4, UR6, PT ;  /* 0x0000000604007c0c */ /* 0x010fe4000bf22070 */
[----:B--2---:R-:W-:-:S11]  /*12c0*/  IMAD R2, RZ, RZ, -UR4 ;  /* 0x80000004ff027e24 */ /* 0x004fd6000f8e02ff */
[----:B------:R0:W-:Y:S04]  /*12d0*/  @P1 ATOMS.ADD RZ, [UR5+0x8], R2 ;  /* 0x00000802ffff198c */ /* 0x0001e80008000005 */
[----:B------:R0:W-:Y:S04]  /*12e0*/  @P1 ATOMS.ADD RZ, [UR5+0x8], R2 ;  /* 0x00000802ffff198c */ /* 0x0001e80008000005 */
[----:B------:R0:W-:Y:S04]  /*12f0*/  @P1 ATOMS.ADD RZ, [UR5+0x8], R2 ;  /* 0x00000802ffff198c */ /* 0x0001e80008000005 */
[----:B------:R0:W-:Y:S01]  /*1300*/  @P1 ATOMS.ADD RZ, [UR5+0x8], R2 ;  /* 0x00000802ffff198c */ /* 0x0001e20008000005 */
[----:B------:R-:W-:-:S13]  /*1310*/  ISETP.NE.AND P1, PT, R0, RZ, PT ;  /* 0x000000ff0000720c */ /* 0x000fda0003f25270 */
[----:B0-----:R-:W-:Y:S05]  /*1320*/  @P1 BRA `(.L_x_15) ;  /* 0xfffffffc00d01947 */ /* 0x001fea000383ffff */
.L_x_14:
[----:B------:R-:W-:Y:S05]  /*1330*/  @!P0 EXIT ;  /* 0x000000000000894d */ /* 0x000fea0003800000 */
[----:B------:R-:W0:Y:S01]  /*1340*/  S2UR UR5, SR_CgaCtaId ;  /* 0x00000000000579c3 */ /* 0x000e220000008800 */
[----:B------:R-:W4:Y:S01]  /*1350*/  S2R R4, SR_LANEID ;  /* 0x0000000000047919 */ /* 0x000f220000000000 */
[----:B------:R-:W-:Y:S01]  /*1360*/  IMAD.MOV R0, RZ, RZ, -R3 ;  /* 0x000000ffff007224 */ /* 0x000fe200078e0a03 */
[----:B------:R-:W-:Y:S02]  /*1370*/  UMOV UR4, 0x400 ;  /* 0x0000040000047882 */ /* 0x000fe40000000000 */
[----:B0-----:R-:W-:-:S12]  /*1380*/  ULEA UR5, UR5, UR4, 0x18 ;  /* 0x0000000405057291 */ /* 0x001fd8000f8ec0ff */
.L_x_16:
[----:B------:R-:W-:Y:S01]  /*1390*/  VOTEU.ANY UR4, UPT, PT ;  /* 0x0000000000047886 */ /* 0x000fe200038e0100 */
[----:B------:R-:W-:Y:S01]  /*13a0*/  VIADD R0, R0, 0x1 ;  /* 0x0000000100007836 */ /* 0x000fe20000000000 */
[----:B------:R-:W-:Y:S02]  /*13b0*/  UFLO.U32 UR6, UR4 ;  /* 0x00000004000672bd */ /* 0x000fe400080e0000 */
[----:B------:R-:W-:-:S04]  /*13c0*/  UPOPC UR4, UR4 ;  /* 0x00000004000472bf */ /* 0x000fc80008000000 */
[----:B----4-:R-:W-:Y:S02]  /*13d0*/  ISETP.EQ.U32.AND P0, PT, R4, UR6, PT ;  /* 0x0000000604007c0c */ /* 0x010fe4000bf02070 */
[----:B--2---:R-:W-:-:S11]  /*13e0*/  IMAD R2, RZ, RZ, -UR4 ;  /* 0x80000004ff027e24 */ /* 0x004fd6000f8e02ff */
[----:B------:R0:W-:Y:S01]  /*13f0*/  @P0 ATOMS.ADD RZ, [UR5+0x8], R2 ;  /* 0x00000802ffff098c */ /* 0x0001e20008000005 */
[----:B------:R-:W-:-:S13]  /*1400*/  ISETP.NE.AND P0, PT, R0, RZ, PT ;  /* 0x000000ff0000720c */ /* 0x000fda0003f05270 */
[----:B0-----:R-:W-:Y:S05]  /*1410*/  @P0 BRA `(.L_x_16) ;  /* 0xfffffffc00dc0947 */ /* 0x001fea000383ffff */
[----:B------:R-:W-:Y:S05]  /*1420*/  EXIT ;  /* 0x000000000000794d */ /* 0x000fea0003800000 */
.L_x_17:
        /* <DEDUP_REMOVED lines=13> */
.L_x_19:


//--------------------- .nv.shared._Z19parallelQueueKernelPiii --------------------------
	.section	.nv.shared._Z19parallelQueueKernelPiii,"aw",@nobits
	.sectionflags	@""
	.align	8
.nv.shared._Z19parallelQueueKernelPiii:
	.zero		1048


//--------------------- .nv.shared.reserved.0     --------------------------
	.section	.nv.shared.reserved.0,"aw",@nobits
	.weak		__nv_reservedSMEM_offset_0_alias
	.size		__nv_reservedSMEM_offset_0_alias, 0, 64
	.other		__nv_reservedSMEM_offset_0_alias,@"STO_CUDA_RESERVED_SHARED STV_DEFAULT"
__nv_reservedSMEM_offset_0_alias:
	.zero		0
	.zero		64


//--------------------- .nv.shared._Z19parallelStackKernelPiii --------------------------
	.section	.nv.shared._Z19parallelStackKernelPiii,"aw",@nobits
	.sectionflags	@""
	.align	8
.nv.shared._Z19parallelStackKernelPiii:
	.zero		1040


//--------------------- .nv.constant0._Z19parallelQueueKernelPiii --------------------------
	.section	.nv.constant0._Z19parallelQueueKernelPiii,"a",@progbits
	.sectionflags	@""
	.align	4
.nv.constant0._Z19parallelQueueKernelPiii:
	.zero		912


//--------------------- .nv.constant0._Z19parallelStackKernelPiii --------------------------
	.section	.nv.constant0._Z19parallelStackKernelPiii,"a",@progbits
	.sectionflags	@""
	.align	4
.nv.constant0._Z19parallelStackKernelPiii:
	.zero		912


//--------------------- SYMBOLS --------------------------

	.type		.nv.reservedSmem.offset0,@object
	.size		.nv.reservedSmem.offset0,0x4
	.type		.nv.reservedSmem.cap,@object
	.size		.nv.reservedSmem.cap,0x4
